// cutlass_sweep.examples — 91_fp4_gemv/91_fp4_gemv.cu @ arch=sm_100
// __CUTLASS_EXAMPLE_DIR__=91_fp4_gemv
/***************************************************************************************************
 * Copyright (c) 2024 - 2025 NVIDIA CORPORATION & AFFILIATES. All rights reserved.
 * SPDX-License-Identifier: BSD-3-Clause
 *
 * Redistribution and use in source and binary forms, with or without
 * modification, are permitted provided that the following conditions are met:
 *
 * 1. Redistributions of source code must retain the above copyright notice, this
 * list of conditions and the following disclaimer.
 *
 * 2. Redistributions in binary form must reproduce the above copyright notice,
 * this list of conditions and the following disclaimer in the documentation
 * and/or other materials provided with the distribution.
 *
 * 3. Neither the name of the copyright holder nor the names of its
 * contributors may be used to endorse or promote products derived from
 * this software without specific prior written permission.
 *
 * THIS SOFTWARE IS PROVIDED BY THE COPYRIGHT HOLDERS AND CONTRIBUTORS "AS IS"
 * AND ANY EXPRESS OR IMPLIED WARRANTIES, INCLUDING, BUT NOT LIMITED TO, THE
 * IMPLIED WARRANTIES OF MERCHANTABILITY AND FITNESS FOR A PARTICULAR PURPOSE ARE
 * DISCLAIMED. IN NO EVENT SHALL THE COPYRIGHT HOLDER OR CONTRIBUTORS BE LIABLE
 * FOR ANY DIRECT, INDIRECT, INCIDENTAL, SPECIAL, EXEMPLARY, OR CONSEQUENTIAL
 * DAMAGES (INCLUDING, BUT NOT LIMITED TO, PROCUREMENT OF SUBSTITUTE GOODS OR
 * SERVICES; LOSS OF USE, DATA, OR PROFITS; OR BUSINESS INTERRUPTION) HOWEVER
 * CAUSED AND ON ANY THEORY OF LIABILITY, WHETHER IN CONTRACT, STRICT LIABILITY,
 * OR TORT (INCLUDING NEGLIGENCE OR OTHERWISE) ARISING IN ANY WAY OUT OF THE USE
 * OF THIS SOFTWARE, EVEN IF ADVISED OF THE POSSIBILITY OF SUCH DAMAGE.
 *
 **************************************************************************************************/

#include <cstdint>  // uint64_t
#include <cstdio>
#include <cstdlib>  // rand(), RAND_MAX
#include <string>   // std::stoi
#include <vector>
#include <iostream>
#include <float.h>
#include <optional>

#include "cutlass/util/command_line.h"
// clang-format off
#include "cute/tensor.hpp"                               // FIX cute header file inclusion issue
// clang-format on

#include "cute/arch/mma_sm100_desc.hpp"                  // cute::UMMA::Major
#include "cute/numeric/numeric_types.hpp"                // cute::sizeof_bits_v
#include "cutlass/complex.h"                             // cutlass::ComplexTransform
#include "cutlass/cutlass.h"                             // cutlass::Status
#include "cutlass/detail/sm100_blockscaled_layout.hpp"   // cutlass::detail::Sm1xxBlockScaledOutputConfig
#include "cutlass/epilogue/thread/linear_combination.h"  // cutlass::epilogue::thread::LinearCombination
#include "cutlass/gemm/device/gemv_blockscaled.h"              // cutlass::gemm::device::Gemv
#include "cutlass/gemm/kernel/gemv_blockscaled.h"              // cutlass::gemm::kernel::Gemv
#include "cutlass/epilogue/threadblock/epilogue_with_scaling_factor.h"  // cutlass::epilogue::threadblock::GemvEpilogueWithScalingFactor
#include "cutlass/gemm_coord.h"                                // cutlass::GemmCoord
#include "cutlass/layout/matrix.h"                             // cutlass::layout::Affine2Layout_Factory
#include "cutlass/numeric_size.h"                              // cutlss::is_subbyte
#include "cutlass/numeric_types.h"
#include "cutlass/platform/platform.h"                         // cutlass::is_same_v
#include "cutlass/util/device_memory.h"                        // cutlass::device_memory::allocation
#include "cutlass/util/distribution.h"                         // cutlass::Distribution
#include "cutlass/util/host_tensor.h"                          // cutlass::HostTensor
#include "cutlass/util/packed_stride.hpp"                      // cutlass::make_cute_packed_stride
#include "cutlass/util/reference/host/gemm_complex.h"          // cutlass::reference::host::GemmComplex
#include <cutlass/util/reference/host/gett.hpp>                // cutlass::reference::host::GettBlockScalingMainloopParams
// cutlass::reference::host::GettBlockScalingEpilogueParams
// cutlass::reference::host::Gemm3x
#include "cutlass/util/reference/host/tensor_compare.h"  // cutlass::reference::host::TensorEquals
#include "cutlass/util/reference/host/tensor_fill.h"     // cutlass::reference::host::TensorFillRandomUniform
#include "cutlass/numeric_size.h"                        // cutlass::bits_to_bytes

// Helper Functions
template <typename T>
auto
make_iterator(T* ptr)
{
  return cute::recast_ptr<T>(ptr);
}

template <typename Element, typename Layout>
bool
initialize_tensor(cutlass::TensorView<Element, Layout> view, cutlass::Distribution::Kind dist_kind, uint64_t seed)
{
  if (dist_kind == cutlass::Distribution::Uniform) {
    double scope_max, scope_min;
    int bits_input = cutlass::sizeof_bits<Element>::value;

    if (bits_input == 1) {
      scope_max = 2;
      scope_min = 0;
    } else if (bits_input <= 6) {
      scope_max = 2;
      scope_min = -2;
    } else if (bits_input <= 8) {
      if constexpr (cutlass::is_same_v<Element, cutlass::float_ue4m3_t> ||
                    cutlass::is_same_v<Element, cutlass::float_ue8m0_t>) {
        scope_max = 4;
        scope_min = 1;
      } else {
        scope_max = 1;
        scope_min = -1;
      }
    } else {
      scope_max = 4;
      scope_min = -4;
    }

    cutlass::reference::host::TensorFillRandomUniform(view, seed, scope_max, scope_min, 0);
  }

  else if (dist_kind == cutlass::Distribution::Identity) {
    cutlass::reference::host::TensorFillIdentity(view);
  }

  else if (dist_kind == cutlass::Distribution::Gaussian) {
    cutlass::reference::host::TensorFillRandomGaussian(view, seed, 0, 0.5);
  }

  else if (dist_kind == cutlass::Distribution::Sequential) {
    cutlass::reference::host::BlockFillSequential(view.data(), view.capacity());
  }

  else if (dist_kind == cutlass::Distribution::AllOnes) {
    cutlass::reference::host::TensorFill(view, Element(1));
  }

  else if (dist_kind == cutlass::Distribution::AllZeros) {
    cutlass::reference::host::TensorFill(view, Element(0));
  }

  else {
    CUTLASS_ASSERT(false);
    return false;
  }

  return true;
}

// Base class of Testbed
template <
  typename Gemv_,
  // The following types are more difficult to be derived from EVT
  typename ElementC, typename LayoutC, typename ElementD_,
  typename LayoutD, typename ElementSFD_, typename LayoutSFD,
  typename ElementCompute_, int kVectorSize_>
struct TestbedGemvFp4SFDBase
{
  public:
  using Gemv = Gemv_;

  using ElementA = typename Gemv::ElementA;
  using ElementSFA = typename Gemv::ElementSFA;
  using LayoutA = typename Gemv::LayoutA;
  static_assert(cutlass::is_same_v<LayoutA, cutlass::layout::RowMajor>, "only support row major matrix A");
  static_assert(cutlass::sizeof_bits<ElementSFA>::value == 8, "ElementSFA should be FP8 type");

  using ElementB = typename Gemv::ElementB;
  using ElementSFB = typename Gemv::ElementSFB;
  using LayoutB = cutlass::layout::ColumnMajor;
  static_assert(cutlass::is_same_v<ElementA, ElementB>, "only support ElementA ElementB of same type");
  static_assert(cutlass::sizeof_bits<ElementSFB>::value == 8, "ElementSFB should be FP8 type");

  static_assert(cutlass::is_same_v<LayoutC, cutlass::layout::ColumnMajor>, "only support col major output D");

  using ElementD = ElementD_;
  static_assert(cutlass::is_same_v<LayoutD, cutlass::layout::ColumnMajor>, "only support col major output D");

  using ElementSFD = ElementSFD_;
  static_assert(cutlass::is_same_v<LayoutSFD, cutlass::layout::ColumnMajor>, "only support col major output SFD");
  static_assert(cutlass::sizeof_bits<ElementSFD>::value, "only support 8 bit SFD");

  using ElementAccumulator = typename Gemv::ElementAccumulator;
  using ElementCompute = ElementCompute_;
  static_assert(cutlass::is_same_v<ElementCompute, float>, "only support fp32 epi compute");

  static constexpr int kVectorSize = kVectorSize_;
  static_assert(kVectorSize == 16, "only support vs 16");

  // SFD Config
  static constexpr bool kIsKMajorSFD = cutlass::is_same_v<LayoutSFD, cutlass::layout::RowMajor>;
  using Sm1xxBlockScaledOutputConfig=
      cutlass::detail::Sm1xxBlockScaledOutputConfig<kVectorSize,
                                                    kIsKMajorSFD ? cute::UMMA::Major::K : cute::UMMA::Major::MN>;
  using Blk_MN_Output = typename Sm1xxBlockScaledOutputConfig::Blk_MN;
  using Blk_SF_Output = typename Sm1xxBlockScaledOutputConfig::Blk_SF;
  using OutputSFAtom = typename Sm1xxBlockScaledOutputConfig::SfAtom;

  // SFA SFB Config
  using Sm100BlockScaledInputConfig = cutlass::detail::Sm1xxBlockScaledConfig<kVectorSize>;
  using Blk_MN_Input = typename Sm100BlockScaledInputConfig::Blk_MN;
  using Blk_SF_Input = typename Sm100BlockScaledInputConfig::Blk_SF;
  using SfAtom_Input = typename Sm100BlockScaledInputConfig::SfAtom;

  public:
  TestbedGemvFp4SFDBase(cutlass::Distribution::Kind init_A_ = cutlass::Distribution::Uniform,
                    cutlass::Distribution::Kind init_B_ = cutlass::Distribution::Uniform,
                    cutlass::Distribution::Kind init_C_ = cutlass::Distribution::Uniform,
                    cutlass::Distribution::Kind init_D_ = cutlass::Distribution::Uniform,
                    cutlass::Distribution::Kind init_SFA_ = cutlass::Distribution::Uniform,
                    cutlass::Distribution::Kind init_SFB_ = cutlass::Distribution::Uniform,
                    cutlass::Distribution::Kind init_SFD_ = cutlass::Distribution::Uniform,
                    uint64_t seed_ = 2023)
      : init_A(init_A_)
      , init_B(init_B_)
      , init_C(init_C_)
      , init_D(init_D_)
      , init_SFA(init_SFA_)
      , init_SFB(init_SFB_)
      , init_SFD(init_SFD_)
      , seed(seed_)
  {
  }

  bool initialize(cutlass::MatrixCoord problem_size, int32_t batch_count)
  {
    const int32_t gemm_m = problem_size.row();
    const int32_t gemm_k = problem_size.column();
    const int32_t gemm_n = 1;
    const int32_t gemm_batch = batch_count;

    // Resize Config SFA/SFB
    auto k_blks_input = cutlass::ceil_div(gemm_k, cute::size<1>(shape(SfAtom_Input{})));
    auto m_blks_input = cutlass::ceil_div(gemm_m, Blk_MN_Input{});
    auto n_blks_input = cutlass::ceil_div(gemm_n, Blk_MN_Input{});

    auto sfa_coord = cutlass::make_Coord(m_blks_input * Blk_MN_Input{} * gemm_batch, k_blks_input * Blk_SF_Input{});
    auto sfb_coord = cutlass::make_Coord(n_blks_input * Blk_MN_Input{} * gemm_batch, k_blks_input * Blk_SF_Input{});

    auto sfa_resize_layout =
        cutlass::layout::Affine2Layout_Factory<LayoutA>::layout_factory(sfa_coord, typename LayoutA::Stride{});
    auto sfb_resize_layout =
        cutlass::layout::Affine2Layout_Factory<LayoutB>::layout_factory(sfb_coord, typename LayoutB::Stride{});

    // Use the same SFD layout generation as reference for tensor creation
    using ProblemShapeType = cute::Shape<int, int, int, int>;
    auto problem_shape_MNKL = ProblemShapeType{gemm_m, gemm_n, gemm_k, gemm_batch};
    
    // Generate the same layout as reference uses
    auto sfd_layout = Sm1xxBlockScaledOutputConfig::tile_atom_to_shape_SFD(problem_shape_MNKL);
    
    // Extract size from the generated layout and create coordinate
    auto sfd_size = cute::size(cute::filter_zeros(sfd_layout));
    auto sfd_coord = cutlass::make_Coord(sfd_size, 1);  // Linear layout for HostTensor
    
    auto sfd_resize_layout =
        cutlass::layout::Affine2Layout_Factory<LayoutSFD>::layout_factory(sfd_coord, typename LayoutSFD::Stride{});

    // Resize Host
    this->reference_D.resize({gemm_batch * gemm_m, 1});    // D col major vector
    this->reference_SFD.resize(sfd_coord, sfd_resize_layout);

    if (initialize_tensor(this->reference_D.host_view(), this->init_D, this->seed + 7) == false) {
      printf("initialize_tensor() REF D failed\n");
      return false;
    }
    if (initialize_tensor(this->reference_SFD.host_view(), this->init_SFD, this->seed + 9) == false) {
      printf("initialize_tensor() REF SFD failed\n");
      return false;
    }

    // Resize A/B/C/D
    this->tensor_A.resize({gemm_batch * gemm_m, gemm_k});  // A row major
    this->tensor_B.resize({gemm_batch * gemm_k, 1});       // B col major vector
    this->tensor_C.resize({gemm_batch * gemm_m, 1});       // C col major vector
    this->tensor_D.resize({gemm_batch * gemm_m, 1});       // D col major vector
    this->tensor_SFA.resize(sfa_coord, sfa_resize_layout);
    this->tensor_SFB.resize(sfb_coord, sfb_resize_layout);
    this->tensor_SFD.resize(sfd_coord, sfd_resize_layout);

    // Fill A/B/C
    if (initialize_tensor(this->tensor_A.host_view(), this->init_A, this->seed + 1) == false) {
      printf("initialize_tensor() A failed\n");
      return false;
    }
    if (initialize_tensor(this->tensor_B.host_view(), this->init_B, this->seed + 2) == false) {
      printf("initialize_tensor() B failed\n");
      return false;
    }
    if (initialize_tensor(this->tensor_C.host_view(), this->init_C, this->seed + 3) == false) {
      printf("initialize_tensor() C failed\n");
      return false;
    }

    // Fill SFA/SFB
    if (initialize_tensor(this->tensor_SFA.host_view(), this->init_SFA, this->seed + 4) == false) {
      printf("initialize_tensor() SFA failed\n");
      return false;
    }
    if (initialize_tensor(this->tensor_SFB.host_view(), this->init_SFB, this->seed + 5) == false) {
      printf("initialize_tensor() SFB failed\n");
      return false;
    }

    // Fill D/SFD
    if (initialize_tensor(this->tensor_D.host_view(), this->init_D, this->seed + 6) == false) {
      printf("initialize_tensor() D failed\n");
      return false;
    }
    if (initialize_tensor(this->tensor_SFD.host_view(), this->init_SFD, this->seed + 8) == false) {
      printf("initialize_tensor() SFD failed\n");
      return false;
    }

    // Copy A/B/C from host to device
    this->tensor_A.sync_device();
    this->tensor_B.sync_device();
    this->tensor_C.sync_device();
    this->tensor_D.sync_device();
    this->tensor_SFA.sync_device();
    this->tensor_SFB.sync_device();
    this->tensor_SFD.sync_device();

    // SFD initialization is different.
    // Init referenceSFD on host first, and then copy data to tensorSFD device side.
    // This ensures tensorSFD and referenceSFD to have same data,
    // otherwise the "bubbles" due to SFD layouts can lead to false negative sanity check.
    cutlass::device_memory::copy_to_host(this->reference_SFD.host_data(), this->tensor_SFD.device_data(), sfd_size);

    return true;
  }

  bool compare_reference()
  {
    // device -> host
    this->tensor_D.sync_host();

    bool passed = true;

    // Check
    passed = cutlass::reference::host::TensorEquals(this->reference_D.host_view(), this->tensor_D.host_view());
    if (passed == false) {
      printf("gemm_m: %d, gemm_k: %d, ", this->tensor_A.host_view().extent(0), this->tensor_A.host_view().extent(1));
      printf("tensorD mismatch\n");
      return false;
    }

    this->tensor_SFD.sync_host();

    passed = cutlass::reference::host::TensorEquals(this->reference_SFD.host_view(), this->tensor_SFD.host_view());
    if (passed == false) {
      printf("gemm_m: %d, gemm_k: %d, ", this->tensor_A.host_view().extent(0), this->tensor_A.host_view().extent(1));
      printf("tensorSFD mismatch\n");
      return false;
    }

    return passed;
  }

  bool run_reference(cutlass::MatrixCoord problem_size,
                     int32_t batch_count,
                     ElementCompute alpha,
                     ElementCompute beta,
                     float epilogue_st)
  {
    const int32_t gemm_m = problem_size.row();
    const int32_t gemm_k = problem_size.column();
    const int32_t gemm_n = 1;
    const int32_t gemm_batch = batch_count;

    // Run reference blockscale GETT
    using ProblemShapeType = cute::Shape<int, int, int, int>;
    auto problem_shape_MNKL = ProblemShapeType{gemm_m, gemm_n, gemm_k, gemm_batch};
    auto SfD = make_tensor(make_iterator(this->reference_SFD.host_data()),
                           Sm1xxBlockScaledOutputConfig::tile_atom_to_shape_SFD(problem_shape_MNKL));

    using StrideA = cutlass::gemm::TagToStrideA_t<LayoutA>;
    using StrideB = cutlass::gemm::TagToStrideB_t<LayoutB>;
    using StrideC = cutlass::gemm::TagToStrideC_t<LayoutC>;
    using StrideD = cutlass::gemm::TagToStrideC_t<LayoutD>;
    StrideA stride_a = cutlass::make_cute_packed_stride(StrideA{}, cute::make_shape(gemm_m, gemm_k, gemm_batch));
    StrideB stride_b = cutlass::make_cute_packed_stride(StrideB{}, cute::make_shape(gemm_n, gemm_k, gemm_batch));
    StrideC stride_c = cutlass::make_cute_packed_stride(StrideC{}, cute::make_shape(gemm_m, gemm_n, gemm_batch));
    StrideD stride_d = cutlass::make_cute_packed_stride(StrideD{}, cute::make_shape(gemm_m, gemm_n, gemm_batch));

    auto A = make_tensor(make_iterator(this->tensor_A.host_data()),
                         cute::make_layout(cute::make_shape(gemm_m, gemm_k, gemm_batch), stride_a));
    auto B = make_tensor(make_iterator(this->tensor_B.host_data()),
                         cute::make_layout(cute::make_shape(gemm_n, gemm_k, gemm_batch), stride_b));

    auto C = cute::make_tensor(make_iterator(this->tensor_C.host_data()),
                               cute::make_layout(cute::make_shape(gemm_m, gemm_n, gemm_batch), stride_c));
    auto D = cute::make_tensor(make_iterator(this->reference_D.host_data()),
                               cute::make_layout(cute::make_shape(gemm_m, gemm_n, gemm_batch), stride_d));

    auto layout_sfa = Sm100BlockScaledInputConfig::tile_atom_to_shape_SFA(problem_shape_MNKL);
    auto layout_sfb = Sm100BlockScaledInputConfig::tile_atom_to_shape_SFB(problem_shape_MNKL);

    auto SfA = make_tensor(this->tensor_SFA.host_data(), layout_sfa);
    auto SfB = make_tensor(this->tensor_SFB.host_data(), layout_sfb);

    // Internally scale factor of mainloop will be disabled when ElementA/B == ElementSFA/B.
    typename cutlass::reference::host::GettBlockScalingMainloopParams<ElementAccumulator,  // ElementAccumulator
                                                                      decltype(A),         // TensorA
                                                                      decltype(SfA),       // TensorSfA
                                                                      decltype(B),         // TensorB
                                                                      decltype(SfB)        // TensorSfB
                                                                      >
        mainloop_params{A, SfA, B, SfB};

    typename cutlass::reference::host::GettBlockScalingEpilogueParams<ElementCompute,      // ElementScalar
                                                                      ElementAccumulator,  // ElementAccumulator
                                                                      ElementCompute,      // ElementCompute
                                                                      decltype(C),         // TensorC
                                                                      decltype(D),         // TensorD
                                                                      decltype(SfD),       // TensorSfD
                                                                      cute::Int<kVectorSize>, // OutputVectorSize
                                                                      cutlass::reference::host::SfStrategy::SfDGen
                                                                      >
        epilogue_params{alpha, beta, C, D, SfD, epilogue_st};

    cutlass::reference::host::Gemm3x(mainloop_params, epilogue_params);

    return true;
  }

  virtual typename Gemv::Arguments get_arguments(
    cutlass::MatrixCoord problem_size, int32_t batch_count,
    float epilogue_st, ElementCompute alpha, ElementCompute beta) = 0;

  bool run_gemv(cutlass::MatrixCoord problem_size,
                int32_t batch_count,
                ElementCompute alpha,
                ElementCompute beta,
                [[maybe_unused]] float epilogue_st,
                bool is_profiling,
                int kIterations)
  {

    // Not support batch input for testing
    const int32_t gemm_m = problem_size.row();
    const int32_t gemm_k = problem_size.column();
    [[maybe_unused]] const int32_t gemm_n = 1;
    [[maybe_unused]] const int32_t gemm_batch = batch_count;

    Gemv gemv_op;
    typename Gemv::Arguments arguments = this->get_arguments(
      problem_size, batch_count, epilogue_st, alpha, beta
    );

    cutlass::Status status = gemv_op.can_implement(arguments);
    if (status != cutlass::Status::kSuccess) {
      printf("can_implement() failed\n");
      return false;
    }

    size_t workspace_size = Gemv::get_workspace_size(arguments);
    cutlass::device_memory::allocation<uint8_t> workspace(workspace_size);

    status = gemv_op.initialize(arguments, workspace.get());
    if (status != cutlass::Status::kSuccess) {
      printf("initialize() failed\n");
      return false;
    }

    if (not is_profiling) {
      status = gemv_op();
    }
    // profiling
    else {
      cudaError_t result;
      cudaEvent_t events[2];

      for (cudaEvent_t &evt : events) {
        result = cudaEventCreate(&evt);
        if (result != cudaSuccess) {
          std::cerr << "cudaEventCreate failed with error " << cudaGetErrorString(result) << std::endl;
          return false;
        }
      }

      // warmup
      status = gemv_op();
      if (status != cutlass::Status::kSuccess) {
        std::cerr << "Device execution failed on warmup." << std::endl;
        return false;
      }

      result = cudaEventRecord(events[0]);

      if (result != cudaSuccess) {
        std::cerr << "cudaEventRecord() failed with error " << cudaGetErrorString(result) << std::endl;
        return false;
      }
     
      for (int iter_i = 0; iter_i < kIterations; ++iter_i) {
        status = gemv_op();
        if (status != cutlass::Status::kSuccess) {
          std::cerr << "Device execution failed." << std::endl;
          return false;
        }
      }

      result = cudaEventRecord(events[1]);

      if (result != cudaSuccess) {
        std::cerr << "cudaEventRecord() failed with error " << cudaGetErrorString(result) << std::endl;
        return false;
      }

      result = cudaDeviceSynchronize();

      if (result != cudaSuccess) {
        std::cerr << "cudaDeviceSynchronize() failed with error " << cudaGetErrorString(result) << std::endl;
        return false;
      }

      float elapsed_ms = 0;
      result = cudaEventElapsedTime(&elapsed_ms, events[0], events[1]);

      if (result != cudaSuccess) {
        std::cerr << "cudaEventElapsedTime() failed with error " << cudaGetErrorString(result) << std::endl;
        return false;
      }

      for (cudaEvent_t &evt : events) {
        result = cudaEventDestroy(evt);
        if (result != cudaSuccess) {
          std::cerr << "cudaEventDestroy() failed with error " << cudaGetErrorString(result) << std::endl;
          return false;
        }
      }

      int64_t flops = int64_t(gemm_m) * gemm_n * gemm_k * 2;
      int64_t bytes = cutlass::bits_to_bytes<int64_t>(int64_t(cute::sizeof_bits_v<ElementA>) * int64_t(gemm_m) * int64_t(gemm_k)) +
                      cutlass::bits_to_bytes<int64_t>(int64_t(cute::sizeof_bits_v<ElementB>) * int64_t(gemm_k) * int64_t(gemm_n)) +
                      cutlass::bits_to_bytes<int64_t>(int64_t(cute::sizeof_bits_v<ElementD>) * int64_t(gemm_m) * int64_t(gemm_n)) +
                      cutlass::bits_to_bytes<int64_t>(int64_t(cute::sizeof_bits_v<ElementSFA>) * int64_t(gemm_m) * int64_t(gemm_k) / int64_t(kVectorSize)) +
                      cutlass::bits_to_bytes<int64_t>(int64_t(cute::sizeof_bits_v<ElementSFB>) * int64_t(gemm_k) * int64_t(gemm_n) / int64_t(kVectorSize)) +
                      cutlass::bits_to_bytes<int64_t>(int64_t(cute::sizeof_bits_v<ElementSFD>) * int64_t(gemm_m) * int64_t(gemm_n) / int64_t(kVectorSize));

      double gflops_per_second = double(flops) * kIterations * gemm_batch / double(elapsed_ms / 1000.0f) / double(1.0e9);
      double gbytes_per_second = double(bytes) * kIterations * gemm_batch / double(elapsed_ms / 1000.0f) / double(1 << 30);
      double elapsed_ms_per_iter = double(elapsed_ms) / kIterations;

      std::cout << "         Problem: "
                << gemm_m << "-by-" << gemm_n << "-by-" << gemm_k
                << ", batch size: " << gemm_batch
                << std::endl;
      std::cout << "         Runtime: " << elapsed_ms_per_iter << " ms" << std::endl;
      std::cout << "          GFLOPs: " << gflops_per_second << "  GFLOPs" << std::endl;
      std::cout << "Memory bandwidth: " << gbytes_per_second << "  GiB/s" << std::endl;

    }

    if (status != cutlass::Status::kSuccess) {
      printf("gemv exec failed\n");
      return false;
    }

    return true;
  }

  bool run_and_verify(cutlass::MatrixCoord problem_size,
           int32_t batch_count,
           ElementCompute alpha,
           ElementCompute beta,
           float epilogue_st)
  {

    // Initialize Data
    if (this->initialize(problem_size, batch_count) == false) {
      return false;
    }

    // Run GEMV kernel
    if (this->run_gemv(problem_size, batch_count, alpha, beta, epilogue_st, false /*is_profiling*/, 1) == false) {
      return false;
    }

    // Run Reference Kernel
    if (this->run_reference(problem_size, batch_count, alpha, beta, epilogue_st) == false) {
      printf("run_reference() failed\n");
      return false;
    }

    // Verify
    if (this->compare_reference() == false) {
      printf("compare_reference() failed\n");
      return false;
    }

    return true;
  }

  bool profile(cutlass::MatrixCoord problem_size,
           int32_t batch_count,
           ElementCompute alpha,
           ElementCompute beta,
           float epilogue_st,
           int kIterations = 10)
  {
    // Initialize Data
    if (this->initialize(problem_size, batch_count) == false) {
      return false;
    }

    // Profile GEMV kernel
    if (this->run_gemv(problem_size, batch_count, alpha, beta, epilogue_st, true /*is_profiling*/, kIterations) == false) {
      return false;
    }

    return true;
  }

  public:
  // Data Storage
  cutlass::HostTensor<ElementA, LayoutA> tensor_A;
  cutlass::HostTensor<ElementSFA, LayoutA> tensor_SFA;

  cutlass::HostTensor<ElementB, LayoutB> tensor_B;
  cutlass::HostTensor<ElementSFB, LayoutB> tensor_SFB;

  cutlass::HostTensor<ElementC, LayoutC> tensor_C;

  cutlass::HostTensor<ElementD, LayoutD> tensor_D;
  cutlass::HostTensor<ElementSFD, LayoutD> tensor_SFD;

  cutlass::HostTensor<ElementD, LayoutD> reference_D;
  cutlass::HostTensor<ElementSFD, LayoutD> reference_SFD;

  // Data Init Setting
  cutlass::Distribution::Kind init_A;
  cutlass::Distribution::Kind init_B;
  cutlass::Distribution::Kind init_C;
  cutlass::Distribution::Kind init_D;
  cutlass::Distribution::Kind init_SFA;
  cutlass::Distribution::Kind init_SFB;
  cutlass::Distribution::Kind init_SFD;
  uint64_t seed;
};

template<typename Gemv_>
struct TestbedGemvFp4SFD : public TestbedGemvFp4SFDBase<
  Gemv_,
  typename Gemv_::ElementC,
  typename Gemv_::EpilogueOutputOp::LayoutOutput,
  typename Gemv_::EpilogueOutputOp::ElementD,
  typename Gemv_::EpilogueOutputOp::LayoutOutput,
  typename Gemv_::EpilogueOutputOp::ElementSFD,
  typename Gemv_::EpilogueOutputOp::LayoutSFD,
  typename Gemv_::EpilogueOutputOp::ElementCompute,
  Gemv_::EpilogueOutputOp::kVectorSize
> {
  using Base = TestbedGemvFp4SFDBase<
    Gemv_,
    typename Gemv_::ElementC,
    typename Gemv_::EpilogueOutputOp::LayoutOutput,
    typename Gemv_::EpilogueOutputOp::ElementD,
    typename Gemv_::EpilogueOutputOp::LayoutOutput,
    typename Gemv_::EpilogueOutputOp::ElementSFD,
    typename Gemv_::EpilogueOutputOp::LayoutSFD,
    typename Gemv_::EpilogueOutputOp::ElementCompute,
    Gemv_::EpilogueOutputOp::kVectorSize
  >;

  using Base::Base;
  using Gemv = Gemv_;
  using ElementCompute = typename Base::ElementCompute;
  using SfAtom_Input = typename Base::SfAtom_Input;
  using Blk_MN_Input = typename Base::Blk_MN_Input;
  using Blk_SF_Input = typename Base::Blk_SF_Input;

  static constexpr int kVectorSize = Base::kVectorSize;

  typename Gemv::Arguments get_arguments(
    cutlass::MatrixCoord problem_size,
    int32_t batch_count, float epilogue_st,
    ElementCompute alpha, ElementCompute beta) override {

    const int32_t gemm_m = problem_size.row();
    const int32_t gemm_k = problem_size.column();
    [[maybe_unused]] const int32_t gemm_n = 1;
    [[maybe_unused]] const int32_t gemm_batch = batch_count;

    auto k_blks_input = cutlass::ceil_div(gemm_k, cute::size<1>(shape(SfAtom_Input{})));
    auto m_blks_input = cutlass::ceil_div(gemm_m, Blk_MN_Input{});
    auto n_blks_input = cutlass::ceil_div(gemm_n, Blk_MN_Input{});

    int batch_stride_SFA = m_blks_input * Blk_MN_Input{} * k_blks_input * Blk_SF_Input{};
    int batch_stride_SFB = n_blks_input * Blk_MN_Input{} * k_blks_input * Blk_SF_Input{};

    // Use the same SFD layout generation as reference to get correct batch stride
    using ProblemShapeType = cute::Shape<int, int, int, int>;
    auto problem_shape_MNKL = ProblemShapeType{gemm_m, gemm_n, gemm_k, gemm_batch};
    
    // Generate the same layout as reference uses
    using Sm1xxBlockScaledOutputConfig = typename Base::Sm1xxBlockScaledOutputConfig;
    auto sfd_layout = Sm1xxBlockScaledOutputConfig::tile_atom_to_shape_SFD(problem_shape_MNKL);

    // Calculate batch stride from the generated layout
    // Extract the batch stride from the 3rd dimension stride
    // The stride<2> gives us the stride for the batch dimension
    auto batch_stride_tuple = cute::stride<2>(sfd_layout);  // This returns (_0, 8192)
    int batch_stride_SFD = static_cast<int>(cute::get<1>(batch_stride_tuple));  // Extract the 8192 part

    // Initialize GEMV kernel
    typename Gemv::Arguments arguments{
        problem_size,                        // problem_size
        batch_count,                         // batch_count
        typename Gemv::EpilogueOutputOp::Params{
            this->tensor_D.device_ref(),     // tensor_d
            this->tensor_SFD.device_data(),  // scale_factor_d_ptr
            alpha,                           // alpha
            beta,                            // beta
            epilogue_st,                     // st
            batch_stride_SFD,                // batch_stride_sfd
            gemm_m                           // stride_d
        },
        this->tensor_A.device_ref(),         // ref_A
        this->tensor_B.device_data(),        // ptr_B
        this->tensor_C.device_data(),        // ptr_C
        this->tensor_D.device_data(),        // ptr_D
        this->tensor_SFA.device_data(),      // ptr_SFA
        this->tensor_SFB.device_data(),      // ptr_SFB
        gemm_k,                              // stride_A
        gemm_m * gemm_k,                     // batch_stride_A
        gemm_k,                              // batch_stride_B
        gemm_m,                              // batch_stride_C
        gemm_m,                              // batch_stride_D
        batch_stride_SFA,                    // batch_stride_SFA
        batch_stride_SFB,                    // batch_stride_SFB
        batch_stride_SFD                     // batch_stride_SFD
    };

    return arguments;
  }
};

struct Options {
  bool help = false;

  int m = 4096;
  int k = 2048;
  int n = 1;
  int batch = 1;

  float alpha = 1.0f;
  float beta = 0.0f;
  float epilogue_st = -1.0f; // sentinel for random
  
  bool profiling = true;
  int iterations = 10;

  // Parses the command line
  void parse(int argc, char const **args) {
    cutlass::CommandLine cmd(argc, args);

    if (cmd.check_cmd_line_flag("help")) {
      help = true;
      return;
    }

    cmd.get_cmd_line_argument("m", m);
    cmd.get_cmd_line_argument("k", k);
    cmd.get_cmd_line_argument("batch", batch);
    cmd.get_cmd_line_argument("alpha", alpha);
    cmd.get_cmd_line_argument("beta",  beta);
    cmd.get_cmd_line_argument("epilogue_st",  epilogue_st);
    cmd.get_cmd_line_argument("profiling", profiling);
    cmd.get_cmd_line_argument("iterations", iterations);
  }

  /// Prints the usage statement.
  std::ostream & print_usage(std::ostream &out) const {

    out << "91_fp4_gemv\n\n"
      << "  FP4 GEMV with block-scaled inputs and outputs.\n\n"
      << "Options:\n\n"
      << "  --help                                                       If specified, displays this usage statement\n\n"
      << "  --m=<int>                                                    Sets the M extent of the GEMM\n"
      << "  --k=<int>                                                    Sets the K extent of the GEMM\n"
      << "  --batch=<int>                                                Sets the batch count of the GEMM\n"
      << "  --alpha=<f32>                                                Epilogue scalar alpha\n"
      << "  --beta=<f32>                                                 Epilogue scalar beta\n"
      << "  --epilogue_st=<f32>                                          Epilogue ST value\n\n"
      << "  --profiling=<bool>                                           Whether to run profiling\n\n"
      << "  --iterations=<int>                                           Number of profiling iterations to perform\n\n";

    out
      << "\n\nExamples:\n\n"
      << "$ " << "91_fp4_gemv" << " --m=4096 --k=2048 --batch=1 \n\n";

    return out;
  }
};

bool
run_fp4_gemv_device(Options const& options)
{
  CUTLASS_ASSERT(options.n == 1);

  using ElementA = cutlass::float_e2m1_t;
  using ElementSFA = cutlass::float_e4m3_t;
  using LayoutA = cutlass::layout::RowMajor;

  using ElementB = cutlass::float_e2m1_t;
  using ElementSFB = cutlass::float_e4m3_t;

  using ElementC = cutlass::float_e2m1_t;

  using ElementD = cutlass::float_e2m1_t;
  using LayoutD = cutlass::layout::ColumnMajor;

  using ElementSFD = cutlass::float_e4m3_t;
  // Indicate SF is computed along col dim. Does NOT indicate actual layout of SFD
  using LayoutSFD = cutlass::layout::ColumnMajor;

  using ElementAccumulatorMainloop = cutlass::half_t;
  using ElementAccumulator = float;
  using ElementCompute = float;

  ElementCompute alpha{options.alpha};
  ElementCompute beta{options.beta};
  // Must be a positive number.
  const float epilogue_st = options.epilogue_st < 0.f ? 
    static_cast<float>(rand()) / (static_cast<float>(RAND_MAX / 5)) : 
    options.epilogue_st;

  static constexpr int kVectorSize = 16;
  static constexpr int kElementsPerAccess = 128 / cutlass::sizeof_bits<ElementA>::value;

  using ThreadShape = cutlass::gemm::GemmShape<16, 8>;
  static_assert(kVectorSize == ThreadShape::kM, "vector size and thread in row should be equal");

  // Construct Epilogue
  using EpilogueOp = typename cutlass::epilogue::threadblock::GemvEpilogueWithScalingFactor<kVectorSize,
                                                                                            ThreadShape,
                                                                                            ElementCompute,
                                                                                            ElementAccumulator,
                                                                                            ElementC,
                                                                                            ElementD,
                                                                                            ElementSFD,
                                                                                            LayoutD,
                                                                                            LayoutSFD>;

  // Construct Mainloop
  using Gemv = cutlass::gemm::device::GemvBlockScaled<
      cutlass::gemm::kernel::
          GemvBlockScaled<ElementA, LayoutA, ElementB, ElementD, ElementAccumulatorMainloop, EpilogueOp, kElementsPerAccess>>;

  TestbedGemvFp4SFD<Gemv> testbed;
  
  bool pass = true;

  if (options.profiling) {
    pass = testbed.profile(cutlass::MatrixCoord{options.m, options.k}, options.batch, alpha, beta, epilogue_st, options.iterations);
  }
  else {
    pass = testbed.run_and_verify(cutlass::MatrixCoord{options.m, options.k}, options.batch, alpha, beta, epilogue_st);
  }

  return pass;
}

int
main(int argc, char const** argv)
{
#if defined(CUTLASS_ARCH_MMA_SM100_SUPPORTED)
  Options options;
  options.parse(argc, argv);

  if (options.help) {
    options.print_usage(std::cout) << std::endl;
    return 0;
  }

  // Run verification
  Options verification_options = options;
  verification_options.profiling = false;
  
  bool passed = run_fp4_gemv_device(verification_options);
  if (passed == false) {
    printf("test fail\n");
    return 1;
  } else {
    printf("test pass\n");
  }


  if (options.profiling) {
    // Start profiling
    printf("\nProfiling...\n");
    passed = run_fp4_gemv_device(options);
    if (passed == false) {
      printf("profiling fail\n");
      return 1;
    } else {
      printf("profiling completed\n");
    }

  }

  return 0;
#else
  std::cerr << "Unsupported example. Please ensure CUTLASS_ARCH_MMA_SM100_SUPPORTED is defined.\n";
  return 0;
#endif // defined(CUTLASS_ARCH_MMA_SM100_SUPPORTED)
}


// ===== COMPILED SASS (sm_100a) =====

	.target	sm_100a

	.elftype	@"ET_EXEC"


//--------------------- .note.nv.tkinfo           --------------------------
	.section	.note.nv.tkinfo,"",@"SHT_NOTE"
	.sectionflags	@"SHF_NOTE_NV_TKINFO"
	.tkinfo
        /*0018*/ 	.word	0x00000002
        /*0030*/ 	.string	""
        /*0030*/ 	.string	"ptxas"
        /*0030*/ 	.string	"Cuda compilation tools, release 13.0, V13.0.88"
        /*0030*/ 	.string	"Build cuda_13.0.r13.0/compiler.36424714_0"
        /*0030*/ 	.string	"-arch sm_100a -m 64 "



//--------------------- .note.nv.cuinfo           --------------------------
	.section	.note.nv.cuinfo,"",@"SHT_NOTE"
	.sectionflags	@"SHF_NOTE_NV_CUINFO"
        /*0018*/ 	.short	0x0002
        /*001a*/ 	.short	0x0064
        /*001c*/ 	.short	0x0082
	.zero		2


//--------------------- .nv.info                  --------------------------
	.section	.nv.info,"",@"SHT_CUDA_INFO"
	.align	4


	//----- nvinfo : EIATTR_REGCOUNT
	.align		4
        /*0000*/ 	.byte	0x04, 0x2f
        /*0002*/ 	.short	(.L_12 - .L_11)
	.align		4
.L_11:
        /*0004*/ 	.word	index@(_ZN7cutlass6KernelINS_4gemm6kernel15GemvBlockScaledINS_12float_e2m1_tENS_6layout8RowMajorES4_S4_NS_6half_tENS_8epilogue11threadblock29GemvEpilogueWithScalingFactorILi16ENS1_9GemmShapeILi16ELi8ELi1EEEffS4_S4_NS_12float_e4m3_tENS5_11ColumnMajorESE_EELi32ELi0ELi0ESD_SD_Li16EEEEEvNT_6ParamsE)
        /*0008*/ 	.word	0x0000005c


	//----- nvinfo : EIATTR_FRAME_SIZE
	.align		4
.L_12:
        /*000c*/ 	.byte	0x04, 0x11
        /*000e*/ 	.short	(.L_14 - .L_13)
	.align		4
.L_13:
        /*0010*/ 	.word	index@($__internal_1_$__cuda_sm3x_div_rn_noftz_f32_slowpath)
        /*0014*/ 	.word	0x00000000


	//----- nvinfo : EIATTR_FRAME_SIZE
	.align		4
.L_14:
        /*0018*/ 	.byte	0x04, 0x11
        /*001a*/ 	.short	(.L_16 - .L_15)
	.align		4
.L_15:
        /*001c*/ 	.word	index@($__internal_0_$__cuda_sm20_rcp_rn_f32_slowpath)
        /*0020*/ 	.word	0x00000000


	//----- nvinfo : EIATTR_FRAME_SIZE
	.align		4
.L_16:
        /*0024*/ 	.byte	0x04, 0x11
        /*0026*/ 	.short	(.L_18 - .L_17)
	.align		4
.L_17:
        /*0028*/ 	.word	index@(_ZN7cutlass6KernelINS_4gemm6kernel15GemvBlockScaledINS_12float_e2m1_tENS_6layout8RowMajorES4_S4_NS_6half_tENS_8epilogue11threadblock29GemvEpilogueWithScalingFactorILi16ENS1_9GemmShapeILi16ELi8ELi1EEEffS4_S4_NS_12float_e4m3_tENS5_11ColumnMajorESE_EELi32ELi0ELi0ESD_SD_Li16EEEEEvNT_6ParamsE)
        /*002c*/ 	.word	0x00000000


	//----- nvinfo : EIATTR_MIN_STACK_SIZE
	.align		4
.L_18:
        /*0030*/ 	.byte	0x04, 0x12
        /*0032*/ 	.short	(.L_20 - .L_19)
	.align		4
.L_19:
        /*0034*/ 	.word	index@(_ZN7cutlass6KernelINS_4gemm6kernel15GemvBlockScaledINS_12float_e2m1_tENS_6layout8RowMajorES4_S4_NS_6half_tENS_8epilogue11threadblock29GemvEpilogueWithScalingFactorILi16ENS1_9GemmShapeILi16ELi8ELi1EEEffS4_S4_NS_12float_e4m3_tENS5_11ColumnMajorESE_EELi32ELi0ELi0ESD_SD_Li16EEEEEvNT_6ParamsE)
        /*0038*/ 	.word	0x00000000
.L_20:


//--------------------- .nv.compat                --------------------------
	.section	.nv.compat,"",@"SHT_CUDA_COMPAT_INFO"
	.align	4
        /*0000*/ 	.byte	0x02, 0x09, 0x01, 0x00, 0x02, 0x02, 0x02, 0x00, 0x02, 0x05, 0x05, 0x00, 0x03, 0x07, 0x01, 0x01
        /*0010*/ 	.byte	0x02, 0x03, 0x00, 0x00, 0x02, 0x06, 0x01, 0x00, 0x04, 0x0b, 0x08, 0x00, 0x01, 0x00, 0x00, 0x00
        /*0020*/ 	.byte	0x00, 0x00, 0x00, 0x00


//--------------------- .nv.info._ZN7cutlass6KernelINS_4gemm6kernel15GemvBlockScaledINS_12float_e2m1_tENS_6layout8RowMajorES4_S4_NS_6half_tENS_8epilogue11threadblock29GemvEpilogueWithScalingFactorILi16ENS1_9GemmShapeILi16ELi8ELi1EEEffS4_S4_NS_12float_e4m3_tENS5_11ColumnMajorESE_EELi32ELi0ELi0ESD_SD_Li16EEEEEvNT_6ParamsE --------------------------
	.section	.nv.info._ZN7cutlass6KernelINS_4gemm6kernel15GemvBlockScaledINS_12float_e2m1_tENS_6layout8RowMajorES4_S4_NS_6half_tENS_8epilogue11threadblock29GemvEpilogueWithScalingFactorILi16ENS1_9GemmShapeILi16ELi8ELi1EEEffS4_S4_NS_12float_e4m3_tENS5_11ColumnMajorESE_EELi32ELi0ELi0ESD_SD_Li16EEEEEvNT_6ParamsE,"",@"SHT_CUDA_INFO"
	.sectionflags	@""
	.align	4


	//----- nvinfo : EIATTR_CUDA_API_VERSION
	.align		4
        /*0000*/ 	.byte	0x04, 0x37
        /*0002*/ 	.short	(.L_22 - .L_21)
.L_21:
        /*0004*/ 	.word	0x00000082


	//----- nvinfo : EIATTR_KPARAM_INFO
	.align		4
.L_22:
        /*0008*/ 	.byte	0x04, 0x17
        /*000a*/ 	.short	(.L_24 - .L_23)
.L_23:
        /*000c*/ 	.word	0x00000000
        /*0010*/ 	.short	0x0000
        /*0012*/ 	.short	0x0000
        /*0014*/ 	.byte	0x00, 0xf0, 0x01, 0x03


	//----- nvinfo : EIATTR_SPARSE_MMA_MASK
	.align		4
.L_24:
        /*0018*/ 	.byte	0x03, 0x50
        /*001a*/ 	.short	0x0000


	//----- nvinfo : EIATTR_MAXREG_COUNT
	.align		4
        /*001c*/ 	.byte	0x03, 0x1b
        /*001e*/ 	.short	0x00ff


	//----- nvinfo : EIATTR_NUM_BARRIERS
	.align		4
        /*0020*/ 	.byte	0x02, 0x4c
        /*0022*/ 	.byte	0x01
	.zero		1


	//----- nvinfo : EIATTR_MERCURY_ISA_VERSION
	.align		4
        /*0024*/ 	.byte	0x03, 0x5f
        /*0026*/ 	.short	0x0101


	//----- nvinfo : EIATTR_COOP_GROUP_MASK_REGIDS
	.align		4
        /*0028*/ 	.byte	0x04, 0x29
        /*002a*/ 	.short	(.L_26 - .L_25)


	//   ....[0]....
.L_25:
        /*002c*/ 	.word	0xffffffff


	//   ....[1]....
        /*0030*/ 	.word	0xffffffff


	//   ....[2]....
        /*0034*/ 	.word	0xffffffff


	//   ....[3]....
        /*0038*/ 	.word	0x0500001d


	//   ....[4]....
        /*003c*/ 	.word	0x0500001a


	//   ....[5]....
        /*0040*/ 	.word	0x0500001b


	//   ....[6]....
        /*0044*/ 	.word	0x05000015


	//   ....[7]....
        /*0048*/ 	.word	0x0500001a


	//   ....[8]....
        /*004c*/ 	.word	0x0500001a


	//   ....[9]....
        /*0050*/ 	.word	0x0500001a


	//   ....[10]....
        /*0054*/ 	.word	0x0500001a


	//   ....[11]....
        /*0058*/ 	.word	0x0500001a


	//   ....[12]....
        /*005c*/ 	.word	0x0500001a


	//----- nvinfo : EIATTR_COOP_GROUP_INSTR_OFFSETS
	.align		4
.L_26:
        /*0060*/ 	.byte	0x04, 0x28
        /*0062*/ 	.short	(.L_28 - .L_27)


	//   ....[0]....
.L_27:
        /*0064*/ 	.word	0x00005ba0


	//   ....[1]....
        /*0068*/ 	.word	0x00005be0


	//   ....[2]....
        /*006c*/ 	.word	0x00005c20


	//   ....[3]....
        /*0070*/ 	.word	0x00005d70


	//   ....[4]....
        /*0074*/ 	.word	0x00005d90


	//   ....[5]....
        /*0078*/ 	.word	0x00005db0


	//   ....[6]....
        /*007c*/ 	.word	0x00005e00


	//   ....[7]....
        /*0080*/ 	.word	0x00006100


	//   ....[8]....
        /*0084*/ 	.word	0x000061b0


	//   ....[9]....
        /*0088*/ 	.word	0x00006240


	//   ....[10]....
        /*008c*/ 	.word	0x000062c0


	//   ....[11]....
        /*0090*/ 	.word	0x00006330


	//   ....[12]....
        /*0094*/ 	.word	0x000063a0


	//----- nvinfo : EIATTR_VRC_CTA_INIT_COUNT
	.align		4
.L_28:
        /*0098*/ 	.byte	0x02, 0x4a
	.zero		1
	.zero		1


	//----- nvinfo : EIATTR_EXIT_INSTR_OFFSETS
	.align		4
        /*009c*/ 	.byte	0x04, 0x1c
        /*009e*/ 	.short	(.L_30 - .L_29)


	//   ....[0]....
.L_29:
        /*00a0*/ 	.word	0x00000040


	//   ....[1]....
        /*00a4*/ 	.word	0x00006090


	//----- nvinfo : EIATTR_CRS_STACK_SIZE
	.align		4
.L_30:
        /*00a8*/ 	.byte	0x04, 0x1e
        /*00aa*/ 	.short	(.L_32 - .L_31)
.L_31:
        /*00ac*/ 	.word	0x00000000


	//----- nvinfo : EIATTR_CBANK_PARAM_SIZE
	.align		4
.L_32:
        /*00b0*/ 	.byte	0x03, 0x19
        /*00b2*/ 	.short	0x00c0


	//----- nvinfo : EIATTR_PARAM_CBANK
	.align		4
        /*00b4*/ 	.byte	0x04, 0x0a
        /*00b6*/ 	.short	(.L_34 - .L_33)
	.align		4
.L_33:
        /*00b8*/ 	.word	index@(.nv.constant0._ZN7cutlass6KernelINS_4gemm6kernel15GemvBlockScaledINS_12float_e2m1_tENS_6layout8RowMajorES4_S4_NS_6half_tENS_8epilogue11threadblock29GemvEpilogueWithScalingFactorILi16ENS1_9GemmShapeILi16ELi8ELi1EEEffS4_S4_NS_12float_e4m3_tENS5_11ColumnMajorESE_EELi32ELi0ELi0ESD_SD_Li16EEEEEvNT_6ParamsE)
        /*00bc*/ 	.short	0x0380
        /*00be*/ 	.short	0x00c0


	//----- nvinfo : EIATTR_SW_WAR
	.align		4
.L_34:
        /*00c0*/ 	.byte	0x04, 0x36
        /*00c2*/ 	.short	(.L_36 - .L_35)
.L_35:
        /*00c4*/ 	.word	0x00000008
.L_36:


//--------------------- .nv.callgraph             --------------------------
	.section	.nv.callgraph,"",@"SHT_CUDA_CALLGRAPH"
	.align	4
	.sectionentsize	8
	.align		4
        /*0000*/ 	.word	0x00000000
	.align		4
        /*0004*/ 	.word	0xffffffff
	.align		4
        /*0008*/ 	.word	0x00000000
	.align		4
        /*000c*/ 	.word	0xfffffffe
	.align		4
        /*0010*/ 	.word	0x00000000
	.align		4
        /*0014*/ 	.word	0xfffffffd
	.align		4
        /*0018*/ 	.word	0x00000000
	.align		4
        /*001c*/ 	.word	0xfffffffc


//--------------------- .nv.constant4             --------------------------
	.section	.nv.constant4,"a",@progbits
	.align	8
	.align		8
.nv.constant4:
        /*0000*/ 	.dword	_ZN34_INTERNAL_b905ca01_4_k_cu_8cb3f97d4cuda3std3__45__cpo5beginE
	.align		8
        /*0008*/ 	.dword	_ZN34_INTERNAL_b905ca01_4_k_cu_8cb3f97d4cuda3std3__45__cpo3endE
	.align		8
        /*0010*/ 	.dword	_ZN34_INTERNAL_b905ca01_4_k_cu_8cb3f97d4cuda3std3__45__cpo6cbeginE
	.align		8
        /*0018*/ 	.dword	_ZN34_INTERNAL_b905ca01_4_k_cu_8cb3f97d4cuda3std3__45__cpo4cendE
	.align		8
        /*0020*/ 	.dword	_ZN34_INTERNAL_b905ca01_4_k_cu_8cb3f97d4cuda3std3__436_GLOBAL__N__b905ca01_4_k_cu_8cb3f97d6ignoreE
	.align		8
        /*0028*/ 	.dword	_ZN34_INTERNAL_b905ca01_4_k_cu_8cb3f97d4cuda3std3__419piecewise_constructE
	.align		8
        /*0030*/ 	.dword	_ZN34_INTERNAL_b905ca01_4_k_cu_8cb3f97d4cuda3std3__48in_placeE
	.align		8
        /*0038*/ 	.dword	_ZN34_INTERNAL_b905ca01_4_k_cu_8cb3f97d4cuda3std6ranges3__45__cpo4swapE
	.align		8
        /*0040*/ 	.dword	_ZN34_INTERNAL_b905ca01_4_k_cu_8cb3f97d4cuda3std6ranges3__45__cpo9iter_moveE
	.align		8
        /*0048*/ 	.dword	_ZN34_INTERNAL_b905ca01_4_k_cu_8cb3f97d4cute7productE
	.align		8
        /*0050*/ 	.dword	_ZN34_INTERNAL_b905ca01_4_k_cu_8cb3f97d4cute1_E


//--------------------- .text._ZN7cutlass6KernelINS_4gemm6kernel15GemvBlockScaledINS_12float_e2m1_tENS_6layout8RowMajorES4_S4_NS_6half_tENS_8epilogue11threadblock29GemvEpilogueWithScalingFactorILi16ENS1_9GemmShapeILi16ELi8ELi1EEEffS4_S4_NS_12float_e4m3_tENS5_11ColumnMajorESE_EELi32ELi0ELi0ESD_SD_Li16EEEEEvNT_6ParamsE --------------------------
	.section	.text._ZN7cutlass6KernelINS_4gemm6kernel15GemvBlockScaledINS_12float_e2m1_tENS_6layout8RowMajorES4_S4_NS_6half_tENS_8epilogue11threadblock29GemvEpilogueWithScalingFactorILi16ENS1_9GemmShapeILi16ELi8ELi1EEEffS4_S4_NS_12float_e4m3_tENS5_11ColumnMajorESE_EELi32ELi0ELi0ESD_SD_Li16EEEEEvNT_6ParamsE,"ax",@progbits
	.align	128
.text._ZN7cutlass6KernelINS_4gemm6kernel15GemvBlockScaledINS_12float_e2m1_tENS_6layout8RowMajorES4_S4_NS_6half_tENS_8epilogue11threadblock29GemvEpilogueWithScalingFactorILi16ENS1_9GemmShapeILi16ELi8ELi1EEEffS4_S4_NS_12float_e4m3_tENS5_11ColumnMajorESE_EELi32ELi0ELi0ESD_SD_Li16EEEEEvNT_6ParamsE:
        .type           _ZN7cutlass6KernelINS_4gemm6kernel15GemvBlockScaledINS_12float_e2m1_tENS_6layout8RowMajorES4_S4_NS_6half_tENS_8epilogue11threadblock29GemvEpilogueWithScalingFactorILi16ENS1_9GemmShapeILi16ELi8ELi1EEEffS4_S4_NS_12float_e4m3_tENS5_11ColumnMajorESE_EELi32ELi0ELi0ESD_SD_Li16EEEEEvNT_6ParamsE,@function
        .size           _ZN7cutlass6KernelINS_4gemm6kernel15GemvBlockScaledINS_12float_e2m1_tENS_6layout8RowMajorES4_S4_NS_6half_tENS_8epilogue11threadblock29GemvEpilogueWithScalingFactorILi16ENS1_9GemmShapeILi16ELi8ELi1EEEffS4_S4_NS_12float_e4m3_tENS5_11ColumnMajorESE_EELi32ELi0ELi0ESD_SD_Li16EEEEEvNT_6ParamsE,(.L_x_146 - _ZN7cutlass6KernelINS_4gemm6kernel15GemvBlockScaledINS_12float_e2m1_tENS_6layout8RowMajorES4_S4_NS_6half_tENS_8epilogue11threadblock29GemvEpilogueWithScalingFactorILi16ENS1_9GemmShapeILi16ELi8ELi1EEEffS4_S4_NS_12float_e4m3_tENS5_11ColumnMajorESE_EELi32ELi0ELi0ESD_SD_Li16EEEEEvNT_6ParamsE)
        .other          _ZN7cutlass6KernelINS_4gemm6kernel15GemvBlockScaledINS_12float_e2m1_tENS_6layout8RowMajorES4_S4_NS_6half_tENS_8epilogue11threadblock29GemvEpilogueWithScalingFactorILi16ENS1_9GemmShapeILi16ELi8ELi1EEEffS4_S4_NS_12float_e4m3_tENS5_11ColumnMajorESE_EELi32ELi0ELi0ESD_SD_Li16EEEEEvNT_6ParamsE,@"STO_CUDA_ENTRY STV_DEFAULT"
_ZN7cutlass6KernelINS_4gemm6kernel15GemvBlockScaledINS_12float_e2m1_tENS_6layout8RowMajorES4_S4_NS_6half_tENS_8epilogue11threadblock29GemvEpilogueWithScalingFactorILi16ENS1_9GemmShapeILi16ELi8ELi1EEEffS4_S4_NS_12float_e4m3_tENS5_11ColumnMajorESE_EELi32ELi0ELi0ESD_SD_Li16EEEEEvNT_6ParamsE:
[----:B------:R-:W-:Y:S08]  /*0000*/  LDC R1, c[0x0][0x37c] ;  /* 0x0000df00ff017b82 */ /* 0x000ff00000000800 */
[----:B------:R-:W1:Y:S08]  /*0010*/  S2UR UR10, SR_CTAID.Z ;  /* 0x00000000000a79c3 */ /* 0x000e700000002700 */
[----:B------:R-:W1:Y:S02]  /*0020*/  LDC R0, c[0x0][0x388] ;  /* 0x0000e200ff007b82 */ /* 0x000e640000000800 */
[----:B-1----:R-:W-:-:S13]  /*0030*/  ISETP.LE.AND P0, PT, R0, UR10, PT ;  /* 0x0000000a00007c0c */ /* 0x002fda000bf03270 */
[----:B------:R-:W-:Y:S05]  /*0040*/  @P0 EXIT ;  /* 0x000000000000094d */ /* 0x000fea0003800000 */
[----:B------:R-:W1:Y:S01]  /*0050*/  S2R R51, SR_TID.Y ;  /* 0x0000000000337919 */ /* 0x000e620000002200 */
[----:B------:R-:W2:Y:S01]  /*0060*/  S2UR UR11, SR_CTAID.X ;  /* 0x00000000000b79c3 */ /* 0x000ea20000002500 */
[----:B------:R-:W2:Y:S01]  /*0070*/  LDCU UR5, c[0x0][0x364] ;  /* 0x00006c80ff0577ac */ /* 0x000ea20008000800 */
[----:B------:R-:W-:Y:S01]  /*0080*/  IMAD.MOV.U32 R6, RZ, RZ, 0x3e2aaaab ;  /* 0x3e2aaaabff067424 */ /* 0x000fe200078e00ff */
[----:B------:R-:W3:Y:S01]  /*0090*/  S2R R50, SR_TID.X ;  /* 0x0000000000327919 */ /* 0x000ee20000002100 */
[----:B------:R-:W-:Y:S01]  /*00a0*/  IMAD.MOV.U32 R47, RZ, RZ, 0x40c00000 ;  /* 0x40c00000ff2f7424 */ /* 0x000fe200078e00ff */
[----:B------:R-:W4:Y:S01]  /*00b0*/  LDCU.64 UR12, c[0x0][0x380] ;  /* 0x00007000ff0c77ac */ /* 0x000f220008000a00 */
[----:B------:R-:W-:Y:S02]  /*00c0*/  IMAD.U32 R46, RZ, RZ, UR10 ;  /* 0x0000000aff2e7e24 */ /* 0x000fe4000f8e00ff */
[----:B------:R-:W5:Y:S01]  /*00d0*/  LDC R7, c[0x0][0x3b0] ;  /* 0x0000ec00ff077b82 */ /* 0x000f620000000800 */
[----:B------:R-:W3:Y:S01]  /*00e0*/  LDCU.64 UR14, c[0x0][0x400] ;  /* 0x00008000ff0e77ac */ /* 0x000ee20008000a00 */
[----:B------:R-:W-:Y:S01]  /*00f0*/  FFMA R47, R6, -R47, 1 ;  /* 0x3f800000062f7423 */ /* 0x000fe2000000082f */
[----:B------:R-:W3:Y:S03]  /*0100*/  LDCU.64 UR16, c[0x0][0x390] ;  /* 0x00007200ff1077ac */ /* 0x000ee60008000a00 */
[----:B------:R-:W-:-:S02]  /*0110*/  FFMA R47, R47, R6, 0.16666667163372039795 ;  /* 0x3e2aaaab2f2f7423 */ /* 0x000fc40000000006 */
[----:B------:R-:W3:Y:S01]  /*0120*/  S2UR UR9, SR_CgaCtaId ;  /* 0x00000000000979c3 */ /* 0x000ee20000008800 */
[----:B------:R-:W-:Y:S01]  /*0130*/  UMOV UR8, 0x400 ;  /* 0x0000040000087882 */ /* 0x000fe20000000000 */
[----:B----4-:R-:W-:Y:S02]  /*0140*/  USHF.R.S32.HI UR4, URZ, 0x1f, UR13 ;  /* 0x0000001fff047899 */ /* 0x010fe4000801140d */
[----:B--2---:R-:W-:Y:S02]  /*0150*/  UIMAD UR5, UR11, UR5, URZ ;  /* 0x000000050b0572a4 */ /* 0x004fe4000f8e02ff */
[----:B------:R-:W-:Y:S02]  /*0160*/  ULEA.HI UR6, UR4, UR13, URZ, 0x4 ;  /* 0x0000000d04067291 */ /* 0x000fe4000f8f20ff */
[----:B------:R-:W-:Y:S02]  /*0170*/  ULEA UR7, UR12, 0x1fc, 0x2 ;  /* 0x000001fc0c077891 */ /* 0x000fe4000f8e10ff */
[----:B-1----:R-:W-:Y:S01]  /*0180*/  VIADD R49, R51, UR5 ;  /* 0x0000000533317c36 */ /* 0x002fe20008000000 */
[----:B------:R-:W-:Y:S01]  /*0190*/  ULEA.HI.SX32 UR6, UR6, 0x3, 0x1c ;  /* 0x0000000306067891 */ /* 0x000fe2000f8fe2ff */
[----:B-----5:R1:W2:Y:S01]  /*01a0*/  FCHK P1, R7, 6 ;  /* 0x40c0000007007902 */ /* 0x0202a20000020000 */
[----:B------:R-:W-:Y:S01]  /*01b0*/  ULOP3.LUT UR7, UR7, 0xfffffe00, URZ, 0xc0, !UPT ;  /* 0xfffffe0007077892 */ /* 0x000fe2000f8ec0ff */
[----:B------:R-:W-:Y:S01]  /*01c0*/  IMAD.SHL.U32 R0, R49, 0x10, RZ ;  /* 0x0000001031007824 */ /* 0x000fe200078e00ff */
[--C-:B------:R-:W-:Y:S01]  /*01d0*/  SHF.R.U32.HI R2, RZ, 0x3, R49.reuse ;  /* 0x00000003ff027819 */ /* 0x100fe20000011631 */
[----:B------:R-:W-:Y:S01]  /*01e0*/  USHF.R.S32.HI UR6, URZ, 0x2, UR6 ;  /* 0x00000002ff067899 */ /* 0x000fe20008011406 */
[C---:B---3--:R-:W-:Y:S01]  /*01f0*/  IMAD.SHL.U32 R38, R50.reuse, 0x2, RZ ;  /* 0x0000000232267824 */ /* 0x048fe200078e00ff */
[----:B------:R-:W-:Y:S01]  /*0200*/  IADD3 R40, P0, PT, R50, UR16, RZ ;  /* 0x0000001032287c10 */ /* 0x000fe2000ff1e0ff */
[----:B------:R-:W-:Y:S01]  /*0210*/  ULEA UR9, UR9, UR8, 0x18 ;  /* 0x0000000809097291 */ /* 0x000fe2000f8ec0ff */
[----:B------:R-:W-:Y:S01]  /*0220*/  LOP3.LUT R3, R2, 0xc, RZ, 0xc0, !PT ;  /* 0x0000000c02037812 */ /* 0x000fe200078ec0ff */
[----:B------:R-:W-:Y:S01]  /*0230*/  IMAD R34, R51, 0x10, R38 ;  /* 0x0000001033227824 */ /* 0x000fe200078e0226 */
[----:B------:R-:W-:Y:S01]  /*0240*/  SHF.R.S32.HI R2, RZ, 0x1f, R49 ;  /* 0x0000001fff027819 */ /* 0x000fe20000011431 */
[----:B------:R-:W-:Y:S01]  /*0250*/  IMAD.SHL.U32 R39, R50, 0x10, RZ ;  /* 0x0000001032277824 */ /* 0x000fe200078e00ff */
[----:B------:R-:W-:Y:S01]  /*0260*/  LOP3.LUT R5, R3, 0x1f0, R0, 0xf8, !PT ;  /* 0x000001f003057812 */ /* 0x000fe200078ef800 */
[C---:B------:R-:W-:Y:S01]  /*0270*/  IMAD.SHL.U32 R0, R49.reuse, 0x4, RZ ;  /* 0x0000000431007824 */ /* 0x040fe200078e00ff */
[----:B------:R-:W-:Y:S01]  /*0280*/  USHF.L.U32 UR8, UR11, 0x7, URZ ;  /* 0x000000070b087899 */ /* 0x000fe200080006ff */
[----:B------:R-:W-:Y:S01]  /*0290*/  IMAD R4, R2, UR14, RZ ;  /* 0x0000000e02047c24 */ /* 0x000fe2000f8e02ff */
[----:B------:R-:W-:Y:S01]  /*02a0*/  LOP3.LUT R15, R38, 0x7fc, RZ, 0xc0, !PT ;  /* 0x000007fc260f7812 */ /* 0x000fe200078ec0ff */
[----:B------:R-:W-:Y:S01]  /*02b0*/  IMAD.WIDE.U32 R2, R49, UR14, RZ ;  /* 0x0000000e31027c25 */ /* 0x000fe2000f8e00ff */
[----:B------:R-:W-:Y:S01]  /*02c0*/  LOP3.LUT R0, R0, 0xfffffe00, RZ, 0xc0, !PT ;  /* 0xfffffe0000007812 */ /* 0x000fe200078ec0ff */
[----:B------:R-:W-:Y:S01]  /*02d0*/  ULEA.HI UR4, UR4, UR13, URZ, 0x8 ;  /* 0x0000000d04047291 */ /* 0x000fe2000f8f40ff */
[----:B------:R-:W-:Y:S01]  /*02e0*/  ISETP.NE.AND P3, PT, R51, RZ, PT ;  /* 0x000000ff3300720c */ /* 0x000fe20003f65270 */
[----:B------:R-:W-:Y:S01]  /*02f0*/  IMAD R21, R49, UR15, R4 ;  /* 0x0000000f31157c24 */ /* 0x000fe2000f8e0204 */
[----:B------:R-:W-:Y:S01]  /*0300*/  ULOP3.LUT UR10, UR8, 0x7ffffe00, URZ, 0xc0, !UPT ;  /* 0x7ffffe00080a7892 */ /* 0x000fe2000f8ec0ff */
[----:B------:R-:W-:-:S02]  /*0310*/  IMAD R48, R0, UR6, R5 ;  /* 0x0000000600307c24 */ /* 0x000fc4000f8e0205 */
[----:B------:R-:W-:Y:S01]  /*0320*/  FFMA R0, R47, R7, RZ ;  /* 0x000000072f007223 */ /* 0x000fe200000000ff */
[----:B------:R-:W-:Y:S01]  /*0330*/  IMAD.IADD R21, R3, 0x1, R21 ;  /* 0x0000000103157824 */ /* 0x000fe200078e0215 */
[----:B------:R-:W-:Y:S01]  /*0340*/  UIMAD UR7, UR6, UR7, URZ ;  /* 0x00000007060772a4 */ /* 0x000fe2000f8e02ff */
[----:B------:R-:W-:Y:S01]  /*0350*/  IMAD R33, R51, 0x80, R39 ;  /* 0x0000008033217824 */ /* 0x000fe200078e0227 */
[----:B------:R-:W3:Y:S01]  /*0360*/  LDCU.64 UR12, c[0x0][0x358] ;  /* 0x00006b00ff0c77ac */ /* 0x000ee20008000a00 */
[----:B------:R-:W-:Y:S01]  /*0370*/  IMAD.X R41, RZ, RZ, UR17, P0 ;  /* 0x00000011ff297e24 */ /* 0x000fe200080e06ff */
[----:B------:R-:W-:Y:S01]  /*0380*/  LEA.HI R6, P2, R21, R2, RZ, 0x1 ;  /* 0x0000000215067211 */ /* 0x000fe200078508ff */
[----:B------:R-:W-:Y:S01]  /*0390*/  FFMA R2, R0, -6, R7 ;  /* 0xc0c0000000027823 */ /* 0x000fe20000000007 */
[----:B-1----:R-:W-:Y:S01]  /*03a0*/  LOP3.LUT R7, R34, 0x7ffc, RZ, 0xc0, !PT ;  /* 0x00007ffc22077812 */ /* 0x002fe200078ec0ff */
[----:B------:R-:W-:Y:S01]  /*03b0*/  VIADD R32, R39, UR9 ;  /* 0x0000000927207c36 */ /* 0x000fe20008000000 */
[C---:B------:R-:W-:Y:S01]  /*03c0*/  LOP3.LUT P0, RZ, R50.reuse, 0x1, RZ, 0xc0, !PT ;  /* 0x0000000132ff7812 */ /* 0x040fe2000780c0ff */
[----:B------:R-:W-:Y:S01]  /*03d0*/  FFMA R47, R47, R2, R0 ;  /* 0x000000022f2f7223 */ /* 0x000fe20000000000 */
[C---:B------:R-:W-:Y:S01]  /*03e0*/  IMAD.SHL.U32 R0, R50.reuse, 0x100, RZ ;  /* 0x0000010032007824 */ /* 0x040fe200078e00ff */
[----:B------:R-:W1:Y:S01]  /*03f0*/  LDCU UR14, c[0x0][0x378] ;  /* 0x00006f00ff0e77ac */ /* 0x000e620008000800 */
[----:B------:R-:W-:Y:S01]  /*0400*/  IMAD.X R21, RZ, RZ, R21, P2 ;  /* 0x000000ffff157224 */ /* 0x000fe200010e0615 */
[----:B------:R-:W-:Y:S01]  /*0410*/  LOP3.LUT R37, R50, 0x1, RZ, 0xc0, !PT ;  /* 0x0000000132257812 */ /* 0x000fe200078ec0ff */
[C---:B------:R-:W-:Y:S01]  /*0420*/  VIADD R2, R0.reuse, 0x800 ;  /* 0x0000080000027836 */ /* 0x040fe20000000000 */
[C---:B------:R-:W-:Y:S01]  /*0430*/  LOP3.LUT R3, R0.reuse, 0x3fe00, RZ, 0xc0, !PT ;  /* 0x0003fe0000037812 */ /* 0x040fe200078ec0ff */
[C---:B------:R-:W-:Y:S01]  /*0440*/  VIADD R4, R0.reuse, 0x1000 ;  /* 0x0000100000047836 */ /* 0x040fe20000000000 */
[----:B------:R-:W-:Y:S01]  /*0450*/  USHF.R.S32.HI UR8, URZ, 0x8, UR4 ;  /* 0x00000008ff087899 */ /* 0x000fe20008011404 */
[----:B------:R-:W-:Y:S01]  /*0460*/  VIADD R0, R0, 0x1800 ;  /* 0x0000180000007836 */ /* 0x000fe20000000000 */
[--C-:B------:R-:W-:Y:S01]  /*0470*/  LOP3.LUT R16, R3, 0x2, R38.reuse, 0xf8, !PT ;  /* 0x0000000203107812 */ /* 0x100fe200078ef826 */
[----:B------:R-:W-:Y:S01]  /*0480*/  VIADD R19, R38, UR9 ;  /* 0x0000000926137c36 */ /* 0x000fe20008000000 */
[----:B------:R-:W-:Y:S01]  /*0490*/  LOP3.LUT R5, R2, 0x7fe00, RZ, 0xc0, !PT ;  /* 0x0007fe0002057812 */ /* 0x000fe200078ec0ff */
[----:B------:R-:W-:Y:S01]  /*04a0*/  VIADD R15, R15, UR9 ;  /* 0x000000090f0f7c36 */ /* 0x000fe20008000000 */
[----:B------:R-:W-:Y:S01]  /*04b0*/  LOP3.LUT R3, R0, 0x7fe00, RZ, 0xc0, !PT ;  /* 0x0007fe0000037812 */ /* 0x000fe200078ec0ff */
[----:B------:R-:W-:Y:S01]  /*04c0*/  VIADD R14, R33, UR9 ;  /* 0x00000009210e7c36 */ /* 0x000fe20008000000 */
[--C-:B------:R-:W-:Y:S01]  /*04d0*/  SHF.R.S64 R0, R6, 0x1, R21.reuse ;  /* 0x0000000106007819 */ /* 0x100fe20000001015 */
[----:B------:R-:W-:Y:S01]  /*04e0*/  VIADD R12, R34, UR9 ;  /* 0x00000009220c7c36 */ /* 0x000fe20008000000 */
[--C-:B------:R-:W-:Y:S01]  /*04f0*/  LOP3.LUT R10, R5, 0x2, R38.reuse, 0xf8, !PT ;  /* 0x00000002050a7812 */ /* 0x100fe200078ef826 */
[----:B------:R-:W-:Y:S01]  /*0500*/  VIADD R7, R7, UR9 ;  /* 0x0000000907077c36 */ /* 0x000fe20008000000 */
[----:B------:R-:W-:Y:S01]  /*0510*/  IADD3 R5, P2, PT, R39, R0, RZ ;  /* 0x0000000027057210 */ /* 0x000fe20007f5e0ff */
[----:B------:R-:W-:Y:S01]  /*0520*/  ULOP3.LUT UR10, UR10, 0x3, UR11, 0xf8, !UPT ;  /* 0x000000030a0a7892 */ /* 0x000fe2000f8ef80b */
[----:B------:R-:W-:Y:S01]  /*0530*/  SHF.R.S32.HI R0, RZ, 0x1, R21 ;  /* 0x00000001ff007819 */ /* 0x000fe20000011415 */
[----:B------:R-:W-:Y:S01]  /*0540*/  USHF.L.U32 UR6, UR6, 0x9, URZ ;  /* 0x0000000906067899 */ /* 0x000fe200080006ff */
[----:B------:R-:W-:Y:S01]  /*0550*/  LOP3.LUT R9, R4, 0x7fe00, RZ, 0xc0, !PT ;  /* 0x0007fe0004097812 */ /* 0x000fe200078ec0ff */
[----:B------:R-:W-:Y:S01]  /*0560*/  IMAD.SHL.U32 R36, R50, 0x20, RZ ;  /* 0x0000002032247824 */ /* 0x000fe200078e00ff */
[--C-:B------:R-:W-:Y:S01]  /*0570*/  LOP3.LUT R8, R3, 0x2, R38.reuse, 0xf8, !PT ;  /* 0x0000000203087812 */ /* 0x100fe200078ef826 */
[----:B------:R-:W-:Y:S01]  /*0580*/  VIADD R13, R32, 0x4050 ;  /* 0x00004050200d7836 */ /* 0x000fe20000000000 */
[----:B------:R-:W-:Y:S01]  /*0590*/  LOP3.LUT R35, R50, 0x1, RZ, 0xc, !PT ;  /* 0x0000000132237812 */ /* 0x000fe200078e0cff */
[----:B------:R-:W-:Y:S01]  /*05a0*/  VIADD R11, R19, 0x4c50 ;  /* 0x00004c50130b7836 */ /* 0x000fe20000000000 */
[----:B------:R-:W-:Y:S01]  /*05b0*/  ISETP.EQ.AND P0, PT, R51, RZ, !P0 ;  /* 0x000000ff3300720c */ /* 0x000fe20004702270 */
[----:B------:R-:W-:Y:S01]  /*05c0*/  VIADD R6, R15, 0x4c50 ;  /* 0x00004c500f067836 */ /* 0x000fe20000000000 */
[----:B------:R-:W-:Y:S01]  /*05d0*/  LEA R18, R51, UR9, 0x2 ;  /* 0x0000000933127c11 */ /* 0x000fe2000f8e10ff */
[----:B------:R-:W-:Y:S01]  /*05e0*/  VIADD R4, R14, 0x50 ;  /* 0x000000500e047836 */ /* 0x000fe20000000000 */
[----:B------:R-:W-:Y:S01]  /*05f0*/  LEA R17, R50, UR9, 0x3 ;  /* 0x0000000932117c11 */ /* 0x000fe2000f8e18ff */
[----:B------:R-:W-:Y:S01]  /*0600*/  VIADD R3, R12, 0x4450 ;  /* 0x000044500c037836 */ /* 0x000fe20000000000 */
[----:B------:R-:W-:Y:S01]  /*0610*/  LOP3.LUT R9, R9, 0x2, R38, 0xf8, !PT ;  /* 0x0000000209097812 */ /* 0x000fe200078ef826 */
[----:B------:R-:W-:-:S02]  /*0620*/  VIADD R2, R7, 0x4450 ;  /* 0x0000445007027836 */ /* 0x000fc40000000000 */
[----:B------:R-:W-:Y:S01]  /*0630*/  IMAD.X R0, RZ, RZ, R0, P2 ;  /* 0x000000ffff007224 */ /* 0x000fe200010e0600 */
[----:B-123--:R-:W-:Y:S06]  /*0640*/  @!P1 BRA `(.L_x_0) ;  /* 0x00000000000c9947 */ /* 0x00efec0003800000 */
[----:B------:R-:W-:-:S07]  /*0650*/  MOV R26, 0x670 ;  /* 0x00000670001a7802 */ /* 0x000fce0000000f00 */
[----:B------:R-:W-:Y:S05]  /*0660*/  CALL.REL.NOINC `($__internal_1_$__cuda_sm3x_div_rn_noftz_f32_slowpath) ;  /* 0x0000006000307944 */ /* 0x000fea0003c00000 */
[----:B------:R-:W-:-:S07]  /*0670*/  IMAD.MOV.U32 R47, RZ, RZ, R22 ;  /* 0x000000ffff2f7224 */ /* 0x000fce00078e0016 */
.L_x_0:
[----:B-1----:R-:W1:Y:S01]  /*0680*/  LDCU UR4, c[0x0][0x380] ;  /* 0x00007000ff0477ac */ /* 0x002e620008000800 */
[----:B------:R-:W-:Y:S01]  /*0690*/  BSSY B1, `(.L_x_1) ;  /* 0x000059b000017945 */ /* 0x000fe20003800000 */
[----:B-1----:R-:W-:-:S13]  /*06a0*/  ISETP.GE.AND P1, PT, R49, UR4, PT ;  /* 0x0000000431007c0c */ /* 0x002fda000bf26270 */
[----:B------:R-:W-:Y:S05]  /*06b0*/  @P1 BRA `(.L_x_2) ;  /* 0x0000005800601947 */ /* 0x000fea0003800000 */
[----:B------:R-:W1:Y:S01]  /*06c0*/  LDCU.64 UR16, c[0x0][0x408] ;  /* 0x00008100ff1077ac */ /* 0x000e620008000a00 */
[----:B------:R-:W-:Y:S01]  /*06d0*/  SHF.R.S32.HI R20, RZ, 0x1f, R46 ;  /* 0x0000001fff147819 */ /* 0x000fe2000001142e */
[----:B------:R-:W-:Y:S01]  /*06e0*/  IMAD R26, R46, UR6, RZ ;  /* 0x000000062e1a7c24 */ /* 0x000fe2000f8e02ff */
[----:B------:R-:W-:Y:S01]  /*06f0*/  BSSY.RECONVERGENT B0, `(.L_x_3) ;  /* 0x0000546000007945 */ /* 0x000fe20003800200 */
[----:B------:R-:W2:Y:S03]  /*0700*/  LDCU.64 UR18, c[0x0][0x410] ;  /* 0x00008200ff1277ac */ /* 0x000ea60008000a00 */
[----:B------:R-:W-:Y:S01]  /*0710*/  SHF.R.S32.HI R62, RZ, 0x1f, R26 ;  /* 0x0000001fff3e7819 */ /* 0x000fe2000001141a */
[----:B------:R-:W3:Y:S01]  /*0720*/  LDCU UR4, c[0x0][0x384] ;  /* 0x00007080ff0477ac */ /* 0x000ee20008000800 */
[----:B------:R-:W4:Y:S01]  /*0730*/  LDCU.128 UR20, c[0x0][0x3f0] ;  /* 0x00007e00ff1477ac */ /* 0x000f220008000c00 */
[----:B-1----:R-:W-:-:S02]  /*0740*/  IMAD R23, R20, UR16, RZ ;  /* 0x0000001014177c24 */ /* 0x002fc4000f8e02ff */
[----:B--2---:R-:W-:Y:S02]  /*0750*/  IMAD R25, R20, UR18, RZ ;  /* 0x0000001214197c24 */ /* 0x004fe4000f8e02ff */
[----:B------:R-:W-:-:S04]  /*0760*/  IMAD.WIDE.U32 R20, R46, UR16, RZ ;  /* 0x000000102e147c25 */ /* 0x000fc8000f8e00ff */
[----:B---3--:R-:W-:Y:S02]  /*0770*/  IMAD.U32 R71, RZ, RZ, UR4 ;  /* 0x00000004ff477e24 */ /* 0x008fe4000f8e00ff */
[C---:B------:R-:W-:Y:S01]  /*0780*/  IMAD R27, R46.reuse, UR17, R23 ;  /* 0x000000112e1b7c24 */ /* 0x040fe2000f8e0217 */
[----:B------:R-:W1:Y:S01]  /*0790*/  LDCU.64 UR16, c[0x0][0x3d8] ;  /* 0x00007b00ff1077ac */ /* 0x000e620008000a00 */
[----:B------:R-:W-:Y:S01]  /*07a0*/  IMAD.WIDE.U32 R22, R46, UR18, RZ ;  /* 0x000000122e167c25 */ /* 0x000fe2000f8e00ff */
[----:B----4-:R-:W-:-:S03]  /*07b0*/  IADD3 R63, P5, PT, R26, UR22, RZ ;  /* 0x000000161a3f7c10 */ /* 0x010fc6000ffbe0ff */
[----:B------:R-:W-:Y:S01]  /*07c0*/  IMAD R25, R46, UR19, R25 ;  /* 0x000000132e197c24 */ /* 0x000fe2000f8e0219 */
[----:B------:R-:W2:Y:S01]  /*07d0*/  LDCU.64 UR18, c[0x0][0x3c8] ;  /* 0x00007900ff1277ac */ /* 0x000ea20008000a00 */
[----:B------:R-:W-:Y:S01]  /*07e0*/  VIADD R24, R71, 0xff ;  /* 0x000000ff47187836 */ /* 0x000fe20000000000 */
[----:B------:R-:W-:Y:S01]  /*07f0*/  IADD3.X R62, PT, PT, R62, UR23, RZ, P5, !PT ;  /* 0x000000173e3e7c10 */ /* 0x000fe2000affe4ff */
[----:B------:R-:W-:Y:S02]  /*0800*/  IMAD.IADD R27, R21, 0x1, R27 ;  /* 0x00000001151b7824 */ /* 0x000fe400078e021b */
[----:B------:R-:W-:Y:S01]  /*0810*/  IMAD.IADD R25, R23, 0x1, R25 ;  /* 0x0000000117197824 */ /* 0x000fe200078e0219 */
[----:B------:R-:W-:Y:S01]  /*0820*/  ISETP.GT.U32.AND P1, PT, R24, 0x1fe, PT ;  /* 0x000001fe1800780c */ /* 0x000fe20003f24070 */
[----:B------:R-:W-:Y:S01]  /*0830*/  IMAD R21, R46, UR7, RZ ;  /* 0x000000072e157c24 */ /* 0x000fe2000f8e02ff */
[----:B------:R-:W-:Y:S02]  /*0840*/  LEA.HI R24, P4, R27, R20, RZ, 0x1 ;  /* 0x000000141b187211 */ /* 0x000fe400078908ff */
[----:B------:R-:W-:-:S02]  /*0850*/  LEA.HI R20, P2, R25, R22, RZ, 0x1 ;  /* 0x0000001619147211 */ /* 0x000fc400078508ff */
[----:B------:R-:W-:Y:S01]  /*0860*/  SHF.R.S32.HI R23, RZ, 0x1f, R21 ;  /* 0x0000001fff177819 */ /* 0x000fe20000011415 */
[----:B------:R-:W-:Y:S02]  /*0870*/  IMAD.X R27, RZ, RZ, R27, P4 ;  /* 0x000000ffff1b7224 */ /* 0x000fe400020e061b */
[----:B------:R-:W-:Y:S01]  /*0880*/  IMAD.X R25, RZ, RZ, R25, P2 ;  /* 0x000000ffff197224 */ /* 0x000fe200010e0619 */
[----:B------:R-:W-:Y:S02]  /*0890*/  IADD3 R65, P2, PT, R48, R21, RZ ;  /* 0x0000001530417210 */ /* 0x000fe40007f5e0ff */
[----:B------:R-:W-:Y:S02]  /*08a0*/  SHF.R.S64 R22, R24, 0x1, R27 ;  /* 0x0000000118167819 */ /* 0x000fe4000000101b */
[--C-:B------:R-:W-:Y:S02]  /*08b0*/  SHF.R.S64 R20, R20, 0x1, R25.reuse ;  /* 0x0000000114147819 */ /* 0x100fe40000001019 */
[----:B------:R-:W-:-:S02]  /*08c0*/  SHF.R.S32.HI R21, RZ, 0x1, R25 ;  /* 0x00000001ff157819 */ /* 0x000fc40000011419 */
[----:B------:R-:W-:Y:S02]  /*08d0*/  IADD3 R20, P6, PT, R39, R20, RZ ;  /* 0x0000001427147210 */ /* 0x000fe40007fde0ff */
[----:B------:R-:W-:Y:S02]  /*08e0*/  SHF.R.S32.HI R25, RZ, 0x1, R27 ;  /* 0x00000001ff197819 */ /* 0x000fe4000001141b */
[----:B------:R-:W-:Y:S01]  /*08f0*/  IADD3 R22, P5, PT, R22, R5, RZ ;  /* 0x0000000516167210 */ /* 0x000fe20007fbe0ff */
[----:B------:R-:W-:Y:S01]  /*0900*/  IMAD.X R21, RZ, RZ, R21, P6 ;  /* 0x000000ffff157224 */ /* 0x000fe200030e0615 */
[----:B------:R-:W-:Y:S02]  /*0910*/  LEA.HI.X.SX32 R23, R48, R23, 0x1, P2 ;  /* 0x0000001730177211 */ /* 0x000fe400010f0eff */
[----:B------:R-:W-:Y:S01]  /*0920*/  IADD3 R65, P4, PT, R65, UR20, RZ ;  /* 0x0000001441417c10 */ /* 0x000fe2000ff9e0ff */
[----:B------:R-:W-:Y:S01]  /*0930*/  IMAD.X R25, R25, 0x1, R0, P5 ;  /* 0x0000000119197824 */ /* 0x000fe200028e0600 */
[----:B-1----:R-:W-:-:S02]  /*0940*/  IADD3 R42, P2, PT, R20, UR16, RZ ;  /* 0x00000010142a7c10 */ /* 0x002fc4000ff5e0ff */
[----:B--2---:R-:W-:Y:S02]  /*0950*/  IADD3 R44, P5, PT, R22, UR18, RZ ;  /* 0x00000012162c7c10 */ /* 0x004fe4000ffbe0ff */
[----:B------:R-:W-:Y:S02]  /*0960*/  IADD3.X R64, PT, PT, R23, UR21, RZ, P4, !PT ;  /* 0x0000001517407c10 */ /* 0x000fe4000a7fe4ff */
[----:B------:R-:W-:Y:S02]  /*0970*/  IADD3.X R43, PT, PT, R21, UR17, RZ, P2, !PT ;  /* 0x00000011152b7c10 */ /* 0x000fe400097fe4ff */
[----:B------:R-:W-:Y:S01]  /*0980*/  IADD3.X R45, PT, PT, R25, UR19, RZ, P5, !PT ;  /* 0x00000013192d7c10 */ /* 0x000fe2000affe4ff */
[----:B------:R-:W-:Y:S06]  /*0990*/  @P1 BRA `(.L_x_4) ;  /* 0x0000001800bc1947 */ /* 0x000fec0003800000 */
[----:B------:R-:W-:Y:S01]  /*09a0*/  ISETP.GE.AND P1, PT, R38, R71, PT ;  /* 0x000000472600720c */ /* 0x000fe20003f26270 */
[----:B------:R-:W-:Y:S01]  /*09b0*/  BSSY.RECONVERGENT B2, `(.L_x_5) ;  /* 0x00001ab000027945 */ /* 0x000fe20003800200 */
[----:B------:R-:W-:-:S11]  /*09c0*/  PRMT R66, RZ, 0x7610, R66 ;  /* 0x00007610ff427816 */ /* 0x000fd60000000042 */
[----:B------:R-:W-:Y:S05]  /*09d0*/  @P1 BRA `(.L_x_6) ;  /* 0x0000001800a01947 */ /* 0x000fea0003800000 */
[----:B------:R-:W-:Y:S01]  /*09e0*/  IMAD.MOV.U32 R27, RZ, RZ, R38 ;  /* 0x000000ffff1b7224 */ /* 0x000fe200078e0026 */
[----:B------:R-:W-:-:S07]  /*09f0*/  PRMT R66, RZ, 0x7610, R66 ;  /* 0x00007610ff427816 */ /* 0x000fce0000000042 */
.L_x_61:
[----:B------:R-:W-:-:S05]  /*0a00*/  IMAD.IADD R20, R36, 0x1, -R27 ;  /* 0x0000000124147824 */ /* 0x000fca00078e0a1b */
[----:B------:R-:W-:-:S05]  /*0a10*/  SHF.R.S32.HI R20, RZ, 0x1, R20 ;  /* 0x00000001ff147819 */ /* 0x000fca0000011414 */
[----:B------:R-:W-:-:S05]  /*0a20*/  IMAD.MOV R25, RZ, RZ, -R20 ;  /* 0x000000ffff197224 */ /* 0x000fca00078e0a14 */
[----:B------:R-:W-:Y:S02]  /*0a30*/  SHF.R.S32.HI R23, RZ, 0x1f, R25 ;  /* 0x0000001fff177819 */ /* 0x000fe40000011419 */
[----:B------:R-:W-:-:S05]  /*0a40*/  IADD3 R28, P1, PT, R25, R44, RZ ;  /* 0x0000002c191c7210 */ /* 0x000fca0007f3e0ff */
[----:B------:R-:W-:-:S05]  /*0a50*/  IMAD.X R29, R23, 0x1, R45, P1 ;  /* 0x00000001171d7824 */ /* 0x000fca00008e062d */
[----:B------:R-:W2:Y:S01]  /*0a60*/  LDG.E.U8 R26, desc[UR12][R28.64] ;  /* 0x0000000c1c1a7981 */ /* 0x000ea2000c1e1100 */
[----:B------:R-:W-:Y:S01]  /*0a70*/  IMAD.SHL.U32 R21, R27, 0x8, RZ ;  /* 0x000000081b157824 */ /* 0x000fe200078e00ff */
[----:B------:R-:W-:Y:S02]  /*0a80*/  SHF.R.U32.HI R20, RZ, 0x4, R27 ;  /* 0x00000004ff147819 */ /* 0x000fe4000001161b */
[----:B------:R-:W-:Y:S02]  /*0a90*/  IADD3 R22, P4, PT, R25, R42, RZ ;  /* 0x0000002a19167210 */ /* 0x000fe40007f9e0ff */
[----:B------:R-:W-:-:S03]  /*0aa0*/  LOP3.LUT R21, R21, 0xfffffe00, RZ, 0xc0, !PT ;  /* 0xfffffe0015157812 */ /* 0x000fc600078ec0ff */
[----:B------:R-:W-:Y:S01]  /*0ab0*/  IMAD.X R23, R23, 0x1, R43, P4 ;  /* 0x0000000117177824 */ /* 0x000fe200020e062b */
[----:B------:R-:W-:-:S04]  /*0ac0*/  LOP3.LUT R20, R21, 0x3, R20, 0xf8, !PT ;  /* 0x0000000315147812 */ /* 0x000fc800078ef814 */
[----:B------:R-:W-:Y:S01]  /*0ad0*/  SHF.R.S32.HI R21, RZ, 0x1f, R20 ;  /* 0x0000001fff157819 */ /* 0x000fe20000011414 */
[----:B------:R-:W5:Y:S01]  /*0ae0*/  LDG.E.U8 R22, desc[UR12][R22.64] ;  /* 0x0000000c16167981 */ /* 0x000f62000c1e1100 */
[C---:B------:R-:W-:Y:S02]  /*0af0*/  IADD3 R24, P1, PT, R20.reuse, R65, RZ ;  /* 0x0000004114187210 */ /* 0x040fe40007f3e0ff */
[----:B------:R-:W-:-:S03]  /*0b00*/  IADD3 R20, P2, PT, R20, R63, RZ ;  /* 0x0000003f14147210 */ /* 0x000fc60007f5e0ff */
[C---:B------:R-:W-:Y:S02]  /*0b10*/  IMAD.X R25, R21.reuse, 0x1, R64, P1 ;  /* 0x0000000115197824 */ /* 0x040fe400008e0640 */
[----:B------:R-:W-:-:S03]  /*0b20*/  IMAD.X R21, R21, 0x1, R62, P2 ;  /* 0x0000000115157824 */ /* 0x000fc600010e063e */
[----:B------:R-:W5:Y:S01]  /*0b30*/  LDG.E.U8 R24, desc[UR12][R24.64] ;  /* 0x0000000c18187981 */ /* 0x000f62000c1e1100 */
[----:B------:R-:W-:Y:S03]  /*0b40*/  BSSY.RECONVERGENT B3, `(.L_x_7) ;  /* 0x000005d000037945 */ /* 0x000fe60003800200 */
[----:B------:R1:W5:Y:S01]  /*0b50*/  LDG.E.U8 R20, desc[UR12][R20.64] ;  /* 0x0000000c14147981 */ /* 0x000362000c1e1100 */
[C---:B--2---:R-:W-:Y:S02]  /*0b60*/  LOP3.LUT P1, R28, R26.reuse, 0x6, RZ, 0xc0, !PT ;  /* 0x000000061a1c7812 */ /* 0x044fe4000782c0ff */
[----:B------:R-:W-:-:S11]  /*0b70*/  LOP3.LUT R29, R26, 0x1, RZ, 0xc0, !PT ;  /* 0x000000011a1d7812 */ /* 0x000fd600078ec0ff */
[----:B------:R-:W-:-:S04]  /*0b80*/  @P1 LOP3.LUT R29, R29, 0x2, RZ, 0xfc, !PT ;  /* 0x000000021d1d1812 */ /* 0x000fc800078efcff */
[----:B------:R-:W-:Y:S02]  /*0b90*/  LOP3.LUT P2, RZ, R28, 0xff, R29, 0xc8, !PT ;  /* 0x000000ff1cff7812 */ /* 0x000fe4000784c81d */
[----:B------:R-:W-:-:S04]  /*0ba0*/  SHF.R.U32.HI R28, RZ, 0x1, R26 ;  /* 0x00000001ff1c7819 */ /* 0x000fc8000001161a */
[----:B------:R-:W-:Y:S02]  /*0bb0*/  LOP3.LUT R28, R28, 0x3, RZ, 0xc0, !PT ;  /* 0x000000031c1c7812 */ /* 0x000fe400078ec0ff */
[----:B------:R-:W-:-:S03]  /*0bc0*/  SHF.R.U32.HI R31, RZ, 0x3, R26 ;  /* 0x00000003ff1f7819 */ /* 0x000fc6000001161a */
[----:B------:R-:W-:Y:S02]  /*0bd0*/  VIADD R28, R28, 0xffffffff ;  /* 0xffffffff1c1c7836 */ /* 0x000fe40000000000 */
[----:B-1----:R-:W-:-:S03]  /*0be0*/  @!P2 IMAD.U32 R21, R31, -0x80000000, RZ ;  /* 0x800000001f15a824 */ /* 0x002fc600078e00ff */
[----:B------:R-:W-:Y:S01]  /*0bf0*/  SEL R28, R28, RZ, P1 ;  /* 0x000000ff1c1c7207 */ /* 0x000fe20000800000 */
[----:B------:R-:W-:Y:S06]  /*0c00*/  @!P2 BRA `(.L_x_8) ;  /* 0x000000040040a947 */ /* 0x000fec0003800000 */
[C---:B------:R-:W-:Y:S01]  /*0c10*/  LOP3.LUT P1, RZ, R29.reuse, 0x2, RZ, 0xc0, !PT ;  /* 0x000000021dff7812 */ /* 0x040fe2000782c0ff */
[----:B------:R-:W-:Y:S01]  /*0c20*/  BSSY.RECONVERGENT B4, `(.L_x_9) ;  /* 0x0000007000047945 */ /* 0x000fe20003800200 */
[----:B------:R-:W-:-:S11]  /*0c30*/  LOP3.LUT R29, R29, 0xff, RZ, 0xc0, !PT ;  /* 0x000000ff1d1d7812 */ /* 0x000fd600078ec0ff */
[----:B------:R-:W-:Y:S05]  /*0c40*/  @P1 BRA `(.L_x_10) ;  /* 0x0000000000101947 */ /* 0x000fea0003800000 */
.L_x_11:
[C---:B------:R-:W-:Y:S01]  /*0c50*/  LOP3.LUT P1, RZ, R29.reuse, 0x3, RZ, 0xc0, !PT ;  /* 0x000000031dff7812 */ /* 0x040fe2000782c0ff */
[----:B------:R-:W-:Y:S02]  /*0c60*/  IMAD.SHL.U32 R29, R29, 0x2, RZ ;  /* 0x000000021d1d7824 */ /* 0x000fe400078e00ff */
[----:B------:R-:W-:-:S10]  /*0c70*/  VIADD R28, R28, 0xffffffff ;  /* 0xffffffff1c1c7836 */ /* 0x000fd40000000000 */
[----:B------:R-:W-:Y:S05]  /*0c80*/  @!P1 BRA `(.L_x_11) ;  /* 0xfffffffc00f09947 */ /* 0x000fea000383ffff */
.L_x_10:
[----:B------:R-:W-:Y:S05]  /*0c90*/  BSYNC.RECONVERGENT B4 ;  /* 0x0000000000047941 */ /* 0x000fea0003800200 */
.L_x_9:
[----:B------:R-:W-:-:S13]  /*0ca0*/  ISETP.GE.AND P1, PT, R28, 0x80, PT ;  /* 0x000000801c00780c */ /* 0x000fda0003f26270 */
[----:B------:R-:W-:Y:S01]  /*0cb0*/  @P1 LEA R21, R31, 0x7f800000, 0x1f ;  /* 0x7f8000001f151811 */ /* 0x000fe200078ef8ff */
[----:B------:R-:W-:Y:S06]  /*0cc0*/  @P1 BRA `(.L_x_8) ;  /* 0x0000000400101947 */ /* 0x000fec0003800000 */
[----:B------:R-:W-:-:S13]  /*0cd0*/  ISETP.GE.AND P1, PT, R28, -0x7e, PT ;  /* 0xffffff821c00780c */ /* 0x000fda0003f26270 */
[----:B------:R-:W-:Y:S05]  /*0ce0*/  @!P1 BRA `(.L_x_12) ;  /* 0x0000000000849947 */ /* 0x000fea0003800000 */
[C---:B------:R-:W-:Y:S01]  /*0cf0*/  LOP3.LUT P1, RZ, R29.reuse, 0x4, RZ, 0xc0, !PT ;  /* 0x000000041dff7812 */ /* 0x040fe2000782c0ff */
[----:B------:R-:W-:Y:S02]  /*0d00*/  VIADD R21, R28, 0x7f ;  /* 0x0000007f1c157836 */ /* 0x000fe40000000000 */
[----:B------:R-:W-:Y:S02]  /*0d10*/  IMAD.SHL.U32 R29, R29, 0x400000, RZ ;  /* 0x004000001d1d7824 */ /* 0x000fe400078e00ff */
[----:B------:R-:W-:-:S08]  /*0d20*/  IMAD.MOV.U32 R23, RZ, RZ, R21 ;  /* 0x000000ffff177224 */ /* 0x000fd000078e0015 */
[----:B------:R-:W-:Y:S05]  /*0d30*/  @!P1 BRA `(.L_x_13) ;  /* 0x0000000000489947 */ /* 0x000fea0003800000 */
[----:B------:R-:W-:Y:S01]  /*0d40*/  ISETP.NE.AND P2, PT, R28, 0x7f, PT ;  /* 0x0000007f1c00780c */ /* 0x000fe20003f45270 */
[----:B------:R-:W-:Y:S01]  /*0d50*/  BSSY.RECONVERGENT B4, `(.L_x_14) ;  /* 0x000000e000047945 */ /* 0x000fe20003800200 */
[----:B------:R-:W-:Y:S01]  /*0d60*/  PLOP3.LUT P1, PT, PT, PT, PT, 0x8, 0x80 ;  /* 0x000000000080781c */ /* 0x000fe20003f2e170 */
[----:B------:R-:W-:-:S10]  /*0d70*/  IMAD.MOV.U32 R23, RZ, RZ, 0xfe ;  /* 0x000000feff177424 */ /* 0x000fd400078e00ff */
[----:B------:R-:W-:Y:S05]  /*0d80*/  @!P2 BRA `(.L_x_15) ;  /* 0x000000000028a947 */ /* 0x000fea0003800000 */
.L_x_16:
[----:B------:R-:W-:Y:S02]  /*0d90*/  SHF.R.U32.HI R23, RZ, 0x19, R29 ;  /* 0x00000019ff177819 */ /* 0x000fe4000001161d */
[----:B------:R-:W-:Y:S02]  /*0da0*/  ISETP.LT.AND P4, PT, R21, 0xfd, PT ;  /* 0x000000fd1500780c */ /* 0x000fe40003f81270 */
[----:B------:R-:W-:Y:S02]  /*0db0*/  LOP3.LUT R23, R23, 0x1, RZ, 0xc0, !PT ;  /* 0x0000000117177812 */ /* 0x000fe400078ec0ff */
[----:B------:R-:W-:Y:S02]  /*0dc0*/  LOP3.LUT P1, RZ, R29, 0x2000000, RZ, 0xc0, !PT ;  /* 0x020000001dff7812 */ /* 0x000fe4000782c0ff */
[----:B------:R-:W-:Y:S01]  /*0dd0*/  ISETP.NE.U32.AND P2, PT, R23, 0x1, PT ;  /* 0x000000011700780c */ /* 0x000fe20003f45070 */
[----:B------:R-:W-:Y:S01]  /*0de0*/  VIADD R23, R21, 0x1 ;  /* 0x0000000115177836 */ /* 0x000fe20000000000 */
[----:B------:R-:W-:-:S02]  /*0df0*/  PLOP3.LUT P1, PT, P1, PT, PT, 0x8, 0x80 ;  /* 0x000000000080781c */ /* 0x000fc40000f2e170 */
[----:B------:R-:W-:Y:S01]  /*0e00*/  SHF.R.U32.HI R29, RZ, 0x1, R29 ;  /* 0x00000001ff1d7819 */ /* 0x000fe2000001161d */
[----:B------:R-:W-:-:S08]  /*0e10*/  IMAD.MOV.U32 R21, RZ, RZ, R23 ;  /* 0x000000ffff157224 */ /* 0x000fd000078e0017 */
[----:B------:R-:W-:Y:S05]  /*0e20*/  @!P2 BRA P4, `(.L_x_16) ;  /* 0xfffffffc00d8a947 */ /* 0x000fea000203ffff */
.L_x_15:
[----:B------:R-:W-:Y:S05]  /*0e30*/  BSYNC.RECONVERGENT B4 ;  /* 0x0000000000047941 */ /* 0x000fea0003800200 */
.L_x_14:
[----:B------:R-:W-:Y:S01]  /*0e40*/  @!P1 LEA R21, R31, 0x7f800000, 0x1f ;  /* 0x7f8000001f159811 */ /* 0x000fe200078ef8ff */
[----:B------:R-:W-:Y:S06]  /*0e50*/  @!P1 BRA `(.L_x_8) ;  /* 0x0000000000ac9947 */ /* 0x000fec0003800000 */
.L_x_13:
[----:B------:R-:W-:Y:S01]  /*0e60*/  LOP3.LUT R21, R23, 0xff, RZ, 0xc0, !PT ;  /* 0x000000ff17157812 */ /* 0x000fe200078ec0ff */
[----:B------:R-:W-:Y:S01]  /*0e70*/  IMAD.U32 R30, R31, -0x80000000, RZ ;  /* 0x800000001f1e7824 */ /* 0x000fe200078e00ff */
[----:B------:R-:W-:Y:S01]  /*0e80*/  LOP3.LUT P2, RZ, R29, 0x7fffff, RZ, 0xc0, !PT ;  /* 0x007fffff1dff7812 */ /* 0x000fe2000784c0ff */
[----:B------:R-:W-:Y:S01]  /*0e90*/  IMAD.SHL.U32 R23, R23, 0x800000, RZ ;  /* 0x0080000017177824 */ /* 0x000fe200078e00ff */
[----:B------:R-:W-:-:S04]  /*0ea0*/  ISETP.NE.AND P1, PT, R21, 0xff, PT ;  /* 0x000000ff1500780c */ /* 0x000fc80003f25270 */
[----:B------:R-:W-:-:S04]  /*0eb0*/  LOP3.LUT R28, R23, R30, RZ, 0xfc, !PT ;  /* 0x0000001e171c7212 */ /* 0x000fc800078efcff */
[----:B------:R-:W-:Y:S01]  /*0ec0*/  LOP3.LUT R21, R28, 0x7fffff, R29, 0xf8, !PT ;  /* 0x007fffff1c157812 */ /* 0x000fe200078ef81d */
[----:B------:R-:W-:-:S05]  /*0ed0*/  VIADD R28, R30, 0x7f800000 ;  /* 0x7f8000001e1c7836 */ /* 0x000fca0000000000 */
[----:B------:R-:W-:Y:S01]  /*0ee0*/  @!P1 SEL R21, R21, R28, !P2 ;  /* 0x0000001c15159207 */ /* 0x000fe20005000000 */
[----:B------:R-:W-:Y:S06]  /*0ef0*/  BRA `(.L_x_8) ;  /* 0x0000000000847947 */ /* 0x000fec0003800000 */
.L_x_12:
[----:B------:R-:W-:Y:S01]  /*0f00*/  ISETP.GE.U32.AND P1, PT, R28, -0x93, PT ;  /* 0xffffff6d1c00780c */ /* 0x000fe20003f26070 */
[----:B------:R-:W-:-:S12]  /*0f10*/  BSSY.RECONVERGENT B4, `(.L_x_17) ;  /* 0x000001a000047945 */ /* 0x000fd80003800200 */
[----:B------:R-:W-:-:S05]  /*0f20*/  @P1 VIADD R30, R28, 0x94 ;  /* 0x000000941c1e1836 */ /* 0x000fca0000000000 */
[----:B------:R-:W-:Y:S01]  /*0f30*/  @P1 SHF.L.U32 R30, R29, R30, RZ ;  /* 0x0000001e1d1e1219 */ /* 0x000fe200000006ff */
[----:B------:R-:W-:Y:S06]  /*0f40*/  @P1 BRA `(.L_x_18) ;  /* 0x0000000000581947 */ /* 0x000fec0003800000 */
[----:B------:R-:W-:Y:S01]  /*0f50*/  ISETP.GE.U32.AND P1, PT, R28, -0xb3, PT ;  /* 0xffffff4d1c00780c */ /* 0x000fe20003f26070 */
[----:B------:R-:W-:-:S12]  /*0f60*/  IMAD.MOV.U32 R30, RZ, RZ, RZ ;  /* 0x000000ffff1e7224 */ /* 0x000fd800078e00ff */
[----:B------:R-:W-:Y:S05]  /*0f70*/  @!P1 BRA `(.L_x_18) ;  /* 0x00000000004c9947 */ /* 0x000fea0003800000 */
[----:B------:R-:W-:Y:S01]  /*0f80*/  IMAD.MOV.U32 R30, RZ, RZ, -0x1 ;  /* 0xffffffffff1e7424 */ /* 0x000fe200078e00ff */
[----:B------:R-:W-:Y:S01]  /*0f90*/  IADD3 R21, PT, PT, -R28, -0x95, RZ ;  /* 0xffffff6b1c157810 */ /* 0x000fe20007ffe1ff */
[----:B------:R-:W-:-:S03]  /*0fa0*/  IMAD.MOV.U32 R52, RZ, RZ, 0x1 ;  /* 0x00000001ff347424 */ /* 0x000fc600078e00ff */
[-C--:B------:R-:W-:Y:S02]  /*0fb0*/  SHF.L.U32 R23, R30, R21.reuse, RZ ;  /* 0x000000151e177219 */ /* 0x080fe400000006ff */
[----:B------:R-:W-:Y:S02]  /*0fc0*/  SHF.L.U32 R54, R52, R21, RZ ;  /* 0x0000001534367219 */ /* 0x000fe400000006ff */
[----:B------:R-:W-:Y:S02]  /*0fd0*/  LOP3.LUT R30, RZ, R23, RZ, 0x33, !PT ;  /* 0x00000017ff1e7212 */ /* 0x000fe400078e33ff */
[----:B------:R-:W-:Y:S02]  /*0fe0*/  LOP3.LUT P2, RZ, R54, R29, RZ, 0xc0, !PT ;  /* 0x0000001d36ff7212 */ /* 0x000fe4000784c0ff */
[----:B------:R-:W-:Y:S02]  /*0ff0*/  LOP3.LUT P1, R30, R29, RZ, R30, 0xa0, !PT ;  /* 0x000000ff1d1e7212 */ /* 0x000fe4000782a01e */
[----:B------:R-:W-:-:S02]  /*1000*/  IADD3 R23, PT, PT, -R28, -0x94, RZ ;  /* 0xffffff6c1c177810 */ /* 0x000fc40007ffe1ff */
[----:B------:R-:W-:-:S13]  /*1010*/  PLOP3.LUT P1, PT, P1, P2, PT, 0x80, 0x8 ;  /* 0x000000000008781c */ /* 0x000fda0000f25070 */
[----:B------:R-:W-:Y:S02]  /*1020*/  @!P1 SHF.L.U32 R21, R52, R23, RZ ;  /* 0x0000001734159219 */ /* 0x000fe400000006ff */
[----:B------:R-:W-:Y:S01]  /*1030*/  @!P1 ISETP.NE.AND P2, PT, R30, RZ, PT ;  /* 0x000000ff1e00920c */ /* 0x000fe20003f45270 */
[----:B------:R-:W-:Y:S01]  /*1040*/  IMAD.MOV.U32 R30, RZ, RZ, 0x1 ;  /* 0x00000001ff1e7424 */ /* 0x000fe200078e00ff */
[----:B------:R-:W-:-:S04]  /*1050*/  @!P1 LOP3.LUT R28, R54, R21, RZ, 0xfc, !PT ;  /* 0x00000015361c9212 */ /* 0x000fc800078efcff */
[----:B------:R-:W-:Y:S02]  /*1060*/  @!P1 LOP3.LUT R21, R28, R29, RZ, 0xc0, !PT ;  /* 0x0000001d1c159212 */ /* 0x000fe400078ec0ff */
[----:B------:R-:W-:Y:S02]  /*1070*/  SHF.R.U32.HI R29, RZ, R23, R29 ;  /* 0x00000017ff1d7219 */ /* 0x000fe4000001161d */
[----:B------:R-:W-:-:S04]  /*1080*/  @!P1 ISETP.EQ.AND P2, PT, R21, R28, !P2 ;  /* 0x0000001c1500920c */ /* 0x000fc80005742270 */
[----:B------:R-:W-:-:S05]  /*1090*/  @!P1 SEL R30, RZ, 0x1, !P2 ;  /* 0x00000001ff1e9807 */ /* 0x000fca0005000000 */
[----:B------:R-:W-:-:S07]  /*10a0*/  IMAD.IADD R30, R29, 0x1, R30 ;  /* 0x000000011d1e7824 */ /* 0x000fce00078e021e */
.L_x_18:
[----:B------:R-:W-:Y:S05]  /*10b0*/  BSYNC.RECONVERGENT B4 ;  /* 0x0000000000047941 */ /* 0x000fea0003800200 */
.L_x_17:
[C---:B------:R-:W-:Y:S02]  /*10c0*/  LOP3.LUT P1, RZ, R30.reuse, 0x1800000, RZ, 0xc0, !PT ;  /* 0x018000001eff7812 */ /* 0x040fe4000782c0ff */
[----:B------:R-:W-:-:S05]  /*10d0*/  LOP3.LUT R30, R30, 0x7fffff, RZ, 0xc0, !PT ;  /* 0x007fffff1e1e7812 */ /* 0x000fca00078ec0ff */
[----:B------:R-:W-:-:S06]  /*10e0*/  IMAD R30, R31, -0x80000000, R30 ;  /* 0x800000001f1e7824 */ /* 0x000fcc00078e021e */
[----:B------:R-:W-:Y:S02]  /*10f0*/  @P1 VIADD R21, R30, 0x800000 ;  /* 0x008000001e151836 */ /* 0x000fe40000000000 */
[----:B------:R-:W-:-:S07]  /*1100*/  @!P1 IMAD.MOV.U32 R21, RZ, RZ, R30 ;  /* 0x000000ffff159224 */ /* 0x000fce00078e001e */
.L_x_8:
[----:B------:R-:W-:Y:S05]  /*1110*/  BSYNC.RECONVERGENT B3 ;  /* 0x0000000000037941 */ /* 0x000fea0003800200 */
.L_x_7:
[C---:B-----5:R-:W-:Y:S01]  /*1120*/  LOP3.LUT P1, R23, R22.reuse, 0x6, RZ, 0xc0, !PT ;  /* 0x0000000616177812 */ /* 0x060fe2000782c0ff */
[----:B------:R-:W-:Y:S01]  /*1130*/  BSSY.RECONVERGENT B3, `(.L_x_19) ;  /* 0x000005c000037945 */ /* 0x000fe20003800200 */
[----:B------:R-:W-:Y:S02]  /*1140*/  LOP3.LUT R28, R22, 0x1, RZ, 0xc0, !PT ;  /* 0x00000001161c7812 */ /* 0x000fe400078ec0ff */
[--C-:B------:R-:W-:Y:S02]  /*1150*/  SHF.R.U32.HI R25, RZ, 0x1, R22.reuse ;  /* 0x00000001ff197819 */ /* 0x100fe40000011616 */
[----:B------:R-:W-:Y:S02]  /*1160*/  SHF.R.U32.HI R52, RZ, 0x3, R22 ;  /* 0x00000003ff347819 */ /* 0x000fe40000011616 */
[----:B------:R-:W-:Y:S02]  /*1170*/  LOP3.LUT R25, R25, 0x3, RZ, 0xc0, !PT ;  /* 0x0000000319197812 */ /* 0x000fe400078ec0ff */
[----:B------:R-:W-:-:S03]  /*1180*/  F2FP.F16.F32.PACK_AB R21, RZ, R21 ;  /* 0x00000015ff15723e */ /* 0x000fc600000000ff */
[----:B------:R-:W-:Y:S01]  /*1190*/  @P1 LOP3.LUT R28, R28, 0x2, RZ, 0xfc, !PT ;  /* 0x000000021c1c1812 */ /* 0x000fe200078efcff */
[----:B------:R-:W-:-:S03]  /*11a0*/  VIADD R25, R25, 0xffffffff ;  /* 0xffffffff19197836 */ /* 0x000fc60000000000 */
[----:B------:R-:W-:Y:S02]  /*11b0*/  LOP3.LUT P2, RZ, R23, 0xff, R28, 0xc8, !PT ;  /* 0x000000ff17ff7812 */ /* 0x000fe4000784c81c */
[----:B------:R-:W-:-:S11]  /*11c0*/  SEL R25, R25, RZ, P1 ;  /* 0x000000ff19197207 */ /* 0x000fd60000800000 */
[----:B------:R-:W-:Y:S01]  /*11d0*/  @!P2 IMAD.U32 R23, R52, -0x80000000, RZ ;  /* 0x800000003417a824 */ /* 0x000fe200078e00ff */
[----:B------:R-:W-:Y:S06]  /*11e0*/  @!P2 BRA `(.L_x_20) ;  /* 0x000000040040a947 */ /* 0x000fec0003800000 */
[C---:B------:R-:W-:Y:S01]  /*11f0*/  LOP3.LUT P1, RZ, R28.reuse, 0x2, RZ, 0xc0, !PT ;  /* 0x000000021cff7812 */ /* 0x040fe2000782c0ff */
[----:B------:R-:W-:Y:S01]  /*1200*/  BSSY.RECONVERGENT B4, `(.L_x_21) ;  /* 0x0000007000047945 */ /* 0x000fe20003800200 */
[----:B------:R-:W-:-:S11]  /*1210*/  LOP3.LUT R28, R28, 0xff, RZ, 0xc0, !PT ;  /* 0x000000ff1c1c7812 */ /* 0x000fd600078ec0ff */
[----:B------:R-:W-:Y:S05]  /*1220*/  @P1 BRA `(.L_x_22) ;  /* 0x0000000000101947 */ /* 0x000fea0003800000 */
.L_x_23:
[C---:B------:R-:W-:Y:S01]  /*1230*/  LOP3.LUT P1, RZ, R28.reuse, 0x3, RZ, 0xc0, !PT ;  /* 0x000000031cff7812 */ /* 0x040fe2000782c0ff */
[----:B------:R-:W-:Y:S02]  /*1240*/  IMAD.SHL.U32 R28, R28, 0x2, RZ ;  /* 0x000000021c1c7824 */ /* 0x000fe400078e00ff */
[----:B------:R-:W-:-:S10]  /*1250*/  VIADD R25, R25, 0xffffffff ;  /* 0xffffffff19197836 */ /* 0x000fd40000000000 */
[----:B------:R-:W-:Y:S05]  /*1260*/  @!P1 BRA `(.L_x_23) ;  /* 0xfffffffc00f09947 */ /* 0x000fea000383ffff */
.L_x_22:
[----:B------:R-:W-:Y:S05]  /*1270*/  BSYNC.RECONVERGENT B4 ;  /* 0x0000000000047941 */ /* 0x000fea0003800200 */
.L_x_21:
        /* <DEDUP_REMOVED lines=15> */
.L_x_28:
[----:B------:R-:W-:Y:S01]  /*1370*/  SHF.R.U32.HI R25, RZ, 0x19, R28 ;  /* 0x00000019ff197819 */ /* 0x000fe2000001161c */
[C---:B------:R-:W-:Y:S01]  /*1380*/  VIADD R29, R23.reuse, 0x1 ;  /* 0x00000001171d7836 */ /* 0x040fe20000000000 */
[----:B------:R-:W-:Y:S02]  /*1390*/  ISETP.LT.AND P4, PT, R23, 0xfd, PT ;  /* 0x000000fd1700780c */ /* 0x000fe40003f81270 */
[----:B------:R-:W-:Y:S01]  /*13a0*/  LOP3.LUT R25, R25, 0x1, RZ, 0xc0, !PT ;  /* 0x0000000119197812 */ /* 0x000fe200078ec0ff */
[----:B------:R-:W-:Y:S01]  /*13b0*/  IMAD.MOV.U32 R23, RZ, RZ, R29 ;  /* 0x000000ffff177224 */ /* 0x000fe200078e001d */
[----:B------:R-:W-:Y:S02]  /*13c0*/  LOP3.LUT P1, RZ, R28, 0x2000000, RZ, 0xc0, !PT ;  /* 0x020000001cff7812 */ /* 0x000fe4000782c0ff */
[----:B------:R-:W-:Y:S02]  /*13d0*/  ISETP.NE.U32.AND P2, PT, R25, 0x1, PT ;  /* 0x000000011900780c */ /* 0x000fe40003f45070 */
[----:B------:R-:W-:-:S02]  /*13e0*/  PLOP3.LUT P1, PT, P1, PT, PT, 0x8, 0x80 ;  /* 0x000000000080781c */ /* 0x000fc40000f2e170 */
[----:B------:R-:W-:-:S09]  /*13f0*/  SHF.R.U32.HI R28, RZ, 0x1, R28 ;  /* 0x00000001ff1c7819 */ /* 0x000fd2000001161c */
[----:B------:R-:W-:Y:S05]  /*1400*/  @!P2 BRA P4, `(.L_x_28) ;  /* 0xfffffffc00d8a947 */ /* 0x000fea000203ffff */
.L_x_27:
[----:B------:R-:W-:Y:S05]  /*1410*/  BSYNC.RECONVERGENT B4 ;  /* 0x0000000000047941 */ /* 0x000fea0003800200 */
.L_x_26:
[----:B------:R-:W-:Y:S01]  /*1420*/  @!P1 LEA R23, R52, 0x7f800000, 0x1f ;  /* 0x7f80000034179811 */ /* 0x000fe200078ef8ff */
[----:B------:R-:W-:Y:S06]  /*1430*/  @!P1 BRA `(.L_x_20) ;  /* 0x0000000000ac9947 */ /* 0x000fec0003800000 */
.L_x_25:
[C---:B------:R-:W-:Y:S01]  /*1440*/  LOP3.LUT R23, R29.reuse, 0xff, RZ, 0xc0, !PT ;  /* 0x000000ff1d177812 */ /* 0x040fe200078ec0ff */
        /* <DEDUP_REMOVED lines=9> */
.L_x_24:
        /* <DEDUP_REMOVED lines=19> */
[----:B------:R-:W-:Y:S02]  /*1610*/  @!P1 ISETP.NE.AND P2, PT, R30, RZ, PT ;  /* 0x000000ff1e00920c */ /* 0x000fe40003f45270 */
[----:B------:R-:W-:Y:S01]  /*1620*/  @!P1 LOP3.LUT R25, R31, R23, RZ, 0xfc, !PT ;  /* 0x000000171f199212 */ /* 0x000fe200078efcff */
[----:B------:R-:W-:-:S03]  /*1630*/  IMAD.MOV.U32 R23, RZ, RZ, 0x1 ;  /* 0x00000001ff177424 */ /* 0x000fc600078e00ff */
[----:B------:R-:W-:Y:S02]  /*1640*/  @!P1 LOP3.LUT R30, R25, R28, RZ, 0xc0, !PT ;  /* 0x0000001c191e9212 */ /* 0x000fe400078ec0ff */
[----:B------:R-:W-:Y:S02]  /*1650*/  SHF.R.U32.HI R28, RZ, R29, R28 ;  /* 0x0000001dff1c7219 */ /* 0x000fe4000001161c */
[----:B------:R-:W-:-:S04]  /*1660*/  @!P1 ISETP.EQ.AND P2, PT, R30, R25, !P2 ;  /* 0x000000191e00920c */ /* 0x000fc80005742270 */
[----:B------:R-:W-:-:S05]  /*1670*/  @!P1 SEL R23, RZ, 0x1, !P2 ;  /* 0x00000001ff179807 */ /* 0x000fca0005000000 */
[----:B------:R-:W-:-:S07]  /*1680*/  IMAD.IADD R23, R28, 0x1, R23 ;  /* 0x000000011c177824 */ /* 0x000fce00078e0217 */
.L_x_30:
[----:B------:R-:W-:Y:S05]  /*1690*/  BSYNC.RECONVERGENT B4 ;  /* 0x0000000000047941 */ /* 0x000fea0003800200 */
.L_x_29:
[C---:B------:R-:W-:Y:S02]  /*16a0*/  LOP3.LUT P1, RZ, R23.reuse, 0x1800000, RZ, 0xc0, !PT ;  /* 0x0180000017ff7812 */ /* 0x040fe4000782c0ff */
[----:B------:R-:W-:-:S05]  /*16b0*/  LOP3.LUT R23, R23, 0x7fffff, RZ, 0xc0, !PT ;  /* 0x007fffff17177812 */ /* 0x000fca00078ec0ff */
[----:B------:R-:W-:-:S06]  /*16c0*/  IMAD R25, R52, -0x80000000, R23 ;  /* 0x8000000034197824 */ /* 0x000fcc00078e0217 */
[----:B------:R-:W-:Y:S02]  /*16d0*/  @P1 VIADD R23, R25, 0x800000 ;  /* 0x0080000019171836 */ /* 0x000fe40000000000 */
[----:B------:R-:W-:-:S07]  /*16e0*/  @!P1 IMAD.MOV.U32 R23, RZ, RZ, R25 ;  /* 0x000000ffff179224 */ /* 0x000fce00078e0019 */
.L_x_20:
[----:B------:R-:W-:Y:S05]  /*16f0*/  BSYNC.RECONVERGENT B3 ;  /* 0x0000000000037941 */ /* 0x000fea0003800200 */
.L_x_19:
[--C-:B------:R-:W-:Y:S01]  /*1700*/  SHF.R.U32.HI R25, RZ, 0x4, R26.reuse ;  /* 0x00000004ff197819 */ /* 0x100fe2000001161a */
[----:B------:R-:W-:Y:S01]  /*1710*/  BSSY.RECONVERGENT B3, `(.L_x_31) ;  /* 0x0000063000037945 */ /* 0x000fe20003800200 */
[----:B------:R-:W-:Y:S02]  /*1720*/  SHF.R.U32.HI R29, RZ, 0x5, R26 ;  /* 0x00000005ff1d7819 */ /* 0x000fe4000001161a */
[C---:B------:R-:W-:Y:S02]  /*1730*/  LOP3.LUT P1, R28, R25.reuse, 0x6, RZ, 0xc0, !PT ;  /* 0x00000006191c7812 */ /* 0x040fe4000782c0ff */
[----:B------:R-:W-:Y:S02]  /*1740*/  LOP3.LUT R25, R25, 0x1, RZ, 0xc0, !PT ;  /* 0x0000000119197812 */ /* 0x000fe400078ec0ff */
[----:B------:R-:W-:Y:S02]  /*1750*/  LOP3.LUT R29, R29, 0x3, RZ, 0xc0, !PT ;  /* 0x000000031d1d7812 */ /* 0x000fe400078ec0ff */
[----:B------:R-:W-:-:S02]  /*1760*/  F2FP.F16.F32.PACK_AB R23, RZ, R23 ;  /* 0x00000017ff17723e */ /* 0x000fc400000000ff */
[----:B------:R-:W-:Y:S01]  /*1770*/  SHF.R.U32.HI R30, RZ, 0x7, R26 ;  /* 0x00000007ff1e7819 */ /* 0x000fe2000001161a */
[----:B------:R-:W-:Y:S02]  /*1780*/  VIADD R29, R29, 0xffffffff ;  /* 0xffffffff1d1d7836 */ /* 0x000fe40000000000 */
[----:B------:R-:W-:Y:S02]  /*1790*/  HFMA2 R21, R21.H0_H0, R23.H0_H0, RZ.H0_H0 ;  /* 0x2000001715157231 */ /* 0x000fe400000408ff */
[----:B------:R-:W-:Y:S02]  /*17a0*/  @P1 LOP3.LUT R25, R25, 0x2, RZ, 0xfc, !PT ;  /* 0x0000000219191812 */ /* 0x000fe400078efcff */
[----:B------:R-:W-:Y:S02]  /*17b0*/  SEL R29, R29, RZ, P1 ;  /* 0x000000ff1d1d7207 */ /* 0x000fe40000800000 */
[----:B------:R-:W-:-:S13]  /*17c0*/  LOP3.LUT P2, RZ, R28, 0xff, R25, 0xc8, !PT ;  /* 0x000000ff1cff7812 */ /* 0x000fda000784c819 */
[----:B------:R-:W-:Y:S05]  /*17d0*/  @!P2 BRA `(.L_x_32) ;  /* 0x000000040054a947 */ /* 0x000fea0003800000 */
[C---:B------:R-:W-:Y:S01]  /*17e0*/  LOP3.LUT P1, RZ, R25.reuse, 0x2, RZ, 0xc0, !PT ;  /* 0x0000000219ff7812 */ /* 0x040fe2000782c0ff */
[----:B------:R-:W-:Y:S01]  /*17f0*/  BSSY.RECONVERGENT B4, `(.L_x_33) ;  /* 0x0000009000047945 */ /* 0x000fe20003800200 */
[----:B------:R-:W-:-:S11]  /*1800*/  LOP3.LUT R25, R25, 0xff, RZ, 0xc0, !PT ;  /* 0x000000ff19197812 */ /* 0x000fd600078ec0ff */
[----:B------:R-:W-:Y:S05]  /*1810*/  @P1 BRA `(.L_x_34) ;  /* 0x0000000000181947 */ /* 0x000fea0003800000 */
[----:B------:R-:W-:Y:S01]  /*1820*/  BSSY.RECONVERGENT B5, `(.L_x_34) ;  /* 0x0000005000057945 */ /* 0x000fe20003800200 */
.L_x_35:
[C---:B------:R-:W-:Y:S01]  /*1830*/  LOP3.LUT P1, RZ, R25.reuse, 0x3, RZ, 0xc0, !PT ;  /* 0x0000000319ff7812 */ /* 0x040fe2000782c0ff */
[----:B------:R-:W-:Y:S02]  /*1840*/  IMAD.SHL.U32 R25, R25, 0x2, RZ ;  /* 0x0000000219197824 */ /* 0x000fe400078e00ff */
[----:B------:R-:W-:-:S10]  /*1850*/  VIADD R29, R29, 0xffffffff ;  /* 0xffffffff1d1d7836 */ /* 0x000fd40000000000 */
[----:B------:R-:W-:Y:S05]  /*1860*/  @!P1 BRA `(.L_x_35) ;  /* 0xfffffffc00f09947 */ /* 0x000fea000383ffff */
[----:B------:R-:W-:Y:S05]  /*1870*/  BSYNC.RECONVERGENT B5 ;  /* 0x0000000000057941 */ /* 0x000fea0003800200 */
.L_x_34:
[----:B------:R-:W-:Y:S05]  /*1880*/  BSYNC.RECONVERGENT B4 ;  /* 0x0000000000047941 */ /* 0x000fea0003800200 */
.L_x_33:
[----:B------:R-:W-:-:S13]  /*1890*/  ISETP.GT.AND P1, PT, R29, 0x7f, PT ;  /* 0x0000007f1d00780c */ /* 0x000fda0003f24270 */
[----:B------:R-:W-:Y:S05]  /*18a0*/  @P1 BRA `(.L_x_36) ;  /* 0x0000000400181947 */ /* 0x000fea0003800000 */
[----:B------:R-:W-:-:S13]  /*18b0*/  ISETP.GT.AND P1, PT, R29, -0x7f, PT ;  /* 0xffffff811d00780c */ /* 0x000fda0003f24270 */
[----:B------:R-:W-:Y:S05]  /*18c0*/  @P1 BRA `(.L_x_37) ;  /* 0x00000000008c1947 */ /* 0x000fea0003800000 */
[----:B------:R-:W-:Y:S01]  /*18d0*/  ISETP.GT.U32.AND P1, PT, R29, -0x94, PT ;  /* 0xffffff6c1d00780c */ /* 0x000fe20003f24070 */
[----:B------:R-:W-:-:S12]  /*18e0*/  BSSY.RECONVERGENT B4, `(.L_x_38) ;  /* 0x000001b000047945 */ /* 0x000fd80003800200 */
[----:B------:R-:W-:Y:S05]  /*18f0*/  @P1 BRA `(.L_x_39) ;  /* 0x00000000005c1947 */ /* 0x000fea0003800000 */
[----:B------:R-:W-:Y:S01]  /*1900*/  ISETP.GE.U32.AND P1, PT, R29, -0xb3, PT ;  /* 0xffffff4d1d00780c */ /* 0x000fe20003f26070 */
[----:B------:R-:W-:-:S12]  /*1910*/  IMAD.MOV.U32 R23, RZ, RZ, RZ ;  /* 0x000000ffff177224 */ /* 0x000fd800078e00ff */
[----:B------:R-:W-:Y:S05]  /*1920*/  @!P1 BRA `(.L_x_40) ;  /* 0x0000000000589947 */ /* 0x000fea0003800000 */
[----:B------:R-:W-:Y:S01]  /*1930*/  IMAD.MOV.U32 R26, RZ, RZ, -0x1 ;  /* 0xffffffffff1a7424 */ /* 0x000fe200078e00ff */
[C---:B------:R-:W-:Y:S01]  /*1940*/  IADD3 R23, PT, PT, -R29.reuse, -0x95, RZ ;  /* 0xffffff6b1d177810 */ /* 0x040fe20007ffe1ff */
[----:B------:R-:W-:Y:S01]  /*1950*/  IMAD.MOV.U32 R53, RZ, RZ, 0x1 ;  /* 0x00000001ff357424 */ /* 0x000fe200078e00ff */
[----:B------:R-:W-:Y:S02]  /*1960*/  IADD3 R28, PT, PT, -R29, -0x94, RZ ;  /* 0xffffff6c1d1c7810 */ /* 0x000fe40007ffe1ff */
[-C--:B------:R-:W-:Y:S02]  /*1970*/  SHF.L.U32 R26, R26, R23.reuse, RZ ;  /* 0x000000171a1a7219 */ /* 0x080fe400000006ff */
[----:B------:R-:W-:Y:S02]  /*1980*/  SHF.L.U32 R52, R53, R23, RZ ;  /* 0x0000001735347219 */ /* 0x000fe400000006ff */
[----:B------:R-:W-:Y:S02]  /*1990*/  LOP3.LUT R26, RZ, R26, RZ, 0x33, !PT ;  /* 0x0000001aff1a7212 */ /* 0x000fe400078e33ff */
[----:B------:R-:W-:-:S02]  /*19a0*/  LOP3.LUT P2, RZ, R52, R25, RZ, 0xc0, !PT ;  /* 0x0000001934ff7212 */ /* 0x000fc4000784c0ff */
[----:B------:R-:W-:-:S04]  /*19b0*/  LOP3.LUT P1, R31, R25, RZ, R26, 0xa0, !PT ;  /* 0x000000ff191f7212 */ /* 0x000fc8000782a01a */
[----:B------:R-:W-:-:S13]  /*19c0*/  PLOP3.LUT P1, PT, P1, P2, PT, 0x80, 0x8 ;  /* 0x000000000008781c */ /* 0x000fda0000f25070 */
[----:B------:R-:W-:Y:S02]  /*19d0*/  @!P1 SHF.L.U32 R23, R53, R28, RZ ;  /* 0x0000001c35179219 */ /* 0x000fe400000006ff */
[----:B------:R-:W-:Y:S02]  /*19e0*/  @!P1 ISETP.NE.AND P2, PT, R31, RZ, PT ;  /* 0x000000ff1f00920c */ /* 0x000fe40003f45270 */
[----:B------:R-:W-:Y:S01]  /*19f0*/  @!P1 LOP3.LUT R26, R52, R23, RZ, 0xfc, !PT ;  /* 0x00000017341a9212 */ /* 0x000fe200078efcff */
[----:B------:R-:W-:-:S03]  /*1a00*/  IMAD.MOV.U32 R23, RZ, RZ, 0x1 ;  /* 0x00000001ff177424 */ /* 0x000fc600078e00ff */
[----:B------:R-:W-:-:S04]  /*1a10*/  @!P1 LOP3.LUT R29, R26, R25, RZ, 0xc0, !PT ;  /* 0x000000191a1d9212 */ /* 0x000fc800078ec0ff */
[----:B------:R-:W-:Y:S02]  /*1a20*/  @!P1 ISETP.EQ.AND P2, PT, R29, R26, !P2 ;  /* 0x0000001a1d00920c */ /* 0x000fe40005742270 */
[----:B------:R-:W-:Y:S02]  /*1a30*/  SHF.R.U32.HI R26, RZ, R28, R25 ;  /* 0x0000001cff1a7219 */ /* 0x000fe40000011619 */
[----:B------:R-:W-:-:S05]  /*1a40*/  @!P1 SEL R23, RZ, 0x1, !P2 ;  /* 0x00000001ff179807 */ /* 0x000fca0005000000 */
[----:B------:R-:W-:Y:S01]  /*1a50*/  IMAD.IADD R23, R26, 0x1, R23 ;  /* 0x000000011a177824 */ /* 0x000fe200078e0217 */
[----:B------:R-:W-:Y:S06]  /*1a60*/  BRA `(.L_x_40) ;  /* 0x0000000000087947 */ /* 0x000fec0003800000 */
.L_x_39:
[----:B------:R-:W-:-:S05]  /*1a70*/  VIADD R26, R29, 0x94 ;  /* 0x000000941d1a7836 */ /* 0x000fca0000000000 */
[----:B------:R-:W-:-:S07]  /*1a80*/  SHF.L.U32 R23, R25, R26, RZ ;  /* 0x0000001a19177219 */ /* 0x000fce00000006ff */
.L_x_40:
[----:B------:R-:W-:Y:S05]  /*1a90*/  BSYNC.RECONVERGENT B4 ;  /* 0x0000000000047941 */ /* 0x000fea0003800200 */
.L_x_38:
[C---:B------:R-:W-:Y:S02]  /*1aa0*/  LOP3.LUT P1, RZ, R23.reuse, 0x1800000, RZ, 0xc0, !PT ;  /* 0x0180000017ff7812 */ /* 0x040fe4000782c0ff */
[----:B------:R-:W-:-:S05]  /*1ab0*/  LOP3.LUT R23, R23, 0x7fffff, RZ, 0xc0, !PT ;  /* 0x007fffff17177812 */ /* 0x000fca00078ec0ff */
[----:B------:R-:W-:-:S06]  /*1ac0*/  IMAD R23, R30, -0x80000000, R23 ;  /* 0x800000001e177824 */ /* 0x000fcc00078e0217 */
[----:B------:R-:W-:Y:S02]  /*1ad0*/  @P1 VIADD R25, R23, 0x800000 ;  /* 0x0080000017191836 */ /* 0x000fe40000000000 */
[----:B------:R-:W-:Y:S01]  /*1ae0*/  @!P1 IMAD.MOV.U32 R25, RZ, RZ, R23 ;  /* 0x000000ffff199224 */ /* 0x000fe200078e0017 */
[----:B------:R-:W-:Y:S06]  /*1af0*/  BRA `(.L_x_41) ;  /* 0x0000000000907947 */ /* 0x000fec0003800000 */
.L_x_37:
[----:B------:R-:W-:Y:S01]  /*1b00*/  LOP3.LUT P1, RZ, R25, 0x4, RZ, 0xc0, !PT ;  /* 0x0000000419ff7812 */ /* 0x000fe2000782c0ff */
        /* <DEDUP_REMOVED lines=9> */
.L_x_45:
        /* <DEDUP_REMOVED lines=10> */
.L_x_44:
[----:B------:R-:W-:Y:S05]  /*1c40*/  BSYNC.RECONVERGENT B4 ;  /* 0x0000000000047941 */ /* 0x000fea0003800200 */
.L_x_43:
[----:B------:R-:W-:Y:S01]  /*1c50*/  @!P1 LEA R25, R30, 0x7f800000, 0x1f ;  /* 0x7f8000001e199811 */ /* 0x000fe200078ef8ff */
[----:B------:R-:W-:Y:S06]  /*1c60*/  @!P1 BRA `(.L_x_41) ;  /* 0x0000000000349947 */ /* 0x000fec0003800000 */
.L_x_42:
        /* <DEDUP_REMOVED lines=10> */
.L_x_36:
[----:B------:R-:W-:Y:S01]  /*1d10*/  LEA R25, R30, 0x7f800000, 0x1f ;  /* 0x7f8000001e197811 */ /* 0x000fe200078ef8ff */
[----:B------:R-:W-:Y:S06]  /*1d20*/  BRA `(.L_x_41) ;  /* 0x0000000000047947 */ /* 0x000fec0003800000 */
.L_x_32:
[----:B------:R-:W-:-:S07]  /*1d30*/  IMAD.U32 R25, R30, -0x80000000, RZ ;  /* 0x800000001e197824 */ /* 0x000fce00078e00ff */
.L_x_41:
[----:B------:R-:W-:Y:S05]  /*1d40*/  BSYNC.RECONVERGENT B3 ;  /* 0x0000000000037941 */ /* 0x000fea0003800200 */
.L_x_31:
[--C-:B------:R-:W-:Y:S01]  /*1d50*/  SHF.R.U32.HI R23, RZ, 0x4, R22.reuse ;  /* 0x00000004ff177819 */ /* 0x100fe20000011616 */
[----:B------:R-:W-:Y:S01]  /*1d60*/  BSSY.RECONVERGENT B3, `(.L_x_46) ;  /* 0x0000062000037945 */ /* 0x000fe20003800200 */
[--C-:B------:R-:W-:Y:S02]  /*1d70*/  SHF.R.U32.HI R31, RZ, 0x7, R22.reuse ;  /* 0x00000007ff1f7819 */ /* 0x100fe40000011616 */
[C---:B------:R-:W-:Y:S02]  /*1d80*/  LOP3.LUT P1, R26, R23.reuse, 0x6, RZ, 0xc0, !PT ;  /* 0x00000006171a7812 */ /* 0x040fe4000782c0ff */
[----:B------:R-:W-:Y:S02]  /*1d90*/  LOP3.LUT R29, R23, 0x1, RZ, 0xc0, !PT ;  /* 0x00000001171d7812 */ /* 0x000fe400078ec0ff */
[----:B------:R-:W-:-:S04]  /*1da0*/  SHF.R.U32.HI R23, RZ, 0x5, R22 ;  /* 0x00000005ff177819 */ /* 0x000fc80000011616 */
[----:B------:R-:W-:-:S05]  /*1db0*/  LOP3.LUT R23, R23, 0x3, RZ, 0xc0, !PT ;  /* 0x0000000317177812 */ /* 0x000fca00078ec0ff */
[----:B------:R-:W-:-:S04]  /*1dc0*/  @P1 LOP3.LUT R29, R29, 0x2, RZ, 0xfc, !PT ;  /* 0x000000021d1d1812 */ /* 0x000fc800078efcff */
[----:B------:R-:W-:Y:S01]  /*1dd0*/  LOP3.LUT P2, RZ, R26, 0xff, R29, 0xc8, !PT ;  /* 0x000000ff1aff7812 */ /* 0x000fe2000784c81d */
[----:B------:R-:W-:Y:S01]  /*1de0*/  VIADD R26, R23, 0xffffffff ;  /* 0xffffffff171a7836 */ /* 0x000fe20000000000 */
[----:B------:R-:W-:-:S04]  /*1df0*/  F2FP.F16.F32.PACK_AB R23, RZ, R25 ;  /* 0x00000019ff17723e */ /* 0x000fc800000000ff */
[----:B------:R-:W-:-:S07]  /*1e00*/  SEL R26, R26, RZ, P1 ;  /* 0x000000ff1a1a7207 */ /* 0x000fce0000800000 */
[----:B------:R-:W-:Y:S05]  /*1e10*/  @!P2 BRA `(.L_x_47) ;  /* 0x000000040054a947 */ /* 0x000fea0003800000 */
[C---:B------:R-:W-:Y:S01]  /*1e20*/  LOP3.LUT P1, RZ, R29.reuse, 0x2, RZ, 0xc0, !PT ;  /* 0x000000021dff7812 */ /* 0x040fe2000782c0ff */
[----:B------:R-:W-:Y:S01]  /*1e30*/  BSSY.RECONVERGENT B4, `(.L_x_48) ;  /* 0x0000009000047945 */ /* 0x000fe20003800200 */
[----:B------:R-:W-:-:S11]  /*1e40*/  LOP3.LUT R29, R29, 0xff, RZ, 0xc0, !PT ;  /* 0x000000ff1d1d7812 */ /* 0x000fd600078ec0ff */
[----:B------:R-:W-:Y:S05]  /*1e50*/  @P1 BRA `(.L_x_49) ;  /* 0x0000000000181947 */ /* 0x000fea0003800000 */
[----:B------:R-:W-:Y:S01]  /*1e60*/  BSSY.RECONVERGENT B5, `(.L_x_49) ;  /* 0x0000005000057945 */ /* 0x000fe20003800200 */
.L_x_50:
[C---:B------:R-:W-:Y:S01]  /*1e70*/  LOP3.LUT P1, RZ, R29.reuse, 0x3, RZ, 0xc0, !PT ;  /* 0x000000031dff7812 */ /* 0x040fe2000782c0ff */
[----:B------:R-:W-:Y:S02]  /*1e80*/  IMAD.SHL.U32 R29, R29, 0x2, RZ ;  /* 0x000000021d1d7824 */ /* 0x000fe400078e00ff */
[----:B------:R-:W-:-:S10]  /*1e90*/  VIADD R26, R26, 0xffffffff ;  /* 0xffffffff1a1a7836 */ /* 0x000fd40000000000 */
[----:B------:R-:W-:Y:S05]  /*1ea0*/  @!P1 BRA `(.L_x_50) ;  /* 0xfffffffc00f09947 */ /* 0x000fea000383ffff */
[----:B------:R-:W-:Y:S05]  /*1eb0*/  BSYNC.RECONVERGENT B5 ;  /* 0x0000000000057941 */ /* 0x000fea0003800200 */
.L_x_49:
[----:B------:R-:W-:Y:S05]  /*1ec0*/  BSYNC.RECONVERGENT B4 ;  /* 0x0000000000047941 */ /* 0x000fea0003800200 */
.L_x_48:
        /* <DEDUP_REMOVED lines=28> */
[----:B------:R-:W-:Y:S01]  /*2090*/  IMAD.IADD R22, R29, 0x1, R22 ;  /* 0x000000011d167824 */ /* 0x000fe200078e0216 */
[----:B------:R-:W-:Y:S06]  /*20a0*/  BRA `(.L_x_55) ;  /* 0x0000000000087947 */ /* 0x000fec0003800000 */
.L_x_54:
[----:B------:R-:W-:-:S05]  /*20b0*/  VIADD R22, R26, 0x94 ;  /* 0x000000941a167836 */ /* 0x000fca0000000000 */
[----:B------:R-:W-:-:S07]  /*20c0*/  SHF.L.U32 R22, R29, R22, RZ ;  /* 0x000000161d167219 */ /* 0x000fce00000006ff */
.L_x_55:
[----:B------:R-:W-:Y:S05]  /*20d0*/  BSYNC.RECONVERGENT B4 ;  /* 0x0000000000047941 */ /* 0x000fea0003800200 */
.L_x_53:
[C---:B------:R-:W-:Y:S02]  /*20e0*/  LOP3.LUT P1, RZ, R22.reuse, 0x1800000, RZ, 0xc0, !PT ;  /* 0x0180000016ff7812 */ /* 0x040fe4000782c0ff */
[----:B------:R-:W-:-:S05]  /*20f0*/  LOP3.LUT R22, R22, 0x7fffff, RZ, 0xc0, !PT ;  /* 0x007fffff16167812 */ /* 0x000fca00078ec0ff */
[----:B------:R-:W-:-:S06]  /*2100*/  IMAD R22, R31, -0x80000000, R22 ;  /* 0x800000001f167824 */ /* 0x000fcc00078e0216 */
[----:B------:R-:W-:Y:S02]  /*2110*/  @P1 VIADD R25, R22, 0x800000 ;  /* 0x0080000016191836 */ /* 0x000fe40000000000 */
[----:B------:R-:W-:Y:S01]  /*2120*/  @!P1 IMAD.MOV.U32 R25, RZ, RZ, R22 ;  /* 0x000000ffff199224 */ /* 0x000fe200078e0016 */
[----:B------:R-:W-:Y:S06]  /*2130*/  BRA `(.L_x_56) ;  /* 0x0000000000907947 */ /* 0x000fec0003800000 */
.L_x_52:
        /* <DEDUP_REMOVED lines=10> */
.L_x_60:
        /* <DEDUP_REMOVED lines=10> */
.L_x_59:
[----:B------:R-:W-:Y:S05]  /*2280*/  BSYNC.RECONVERGENT B4 ;  /* 0x0000000000047941 */ /* 0x000fea0003800200 */
.L_x_58:
[----:B------:R-:W-:Y:S01]  /*2290*/  @!P1 LEA R25, R31, 0x7f800000, 0x1f ;  /* 0x7f8000001f199811 */ /* 0x000fe200078ef8ff */
[----:B------:R-:W-:Y:S06]  /*22a0*/  @!P1 BRA `(.L_x_56) ;  /* 0x0000000000349947 */ /* 0x000fec0003800000 */
.L_x_57:
[C---:B------:R-:W-:Y:S01]  /*22b0*/  LOP3.LUT R26, R28.reuse, 0xff, RZ, 0xc0, !PT ;  /* 0x000000ff1c1a7812 */ /* 0x040fe200078ec0ff */
[----:B------:R-:W-:Y:S01]  /*22c0*/  IMAD.U32 R22, R31, -0x80000000, RZ ;  /* 0x800000001f167824 */ /* 0x000fe200078e00ff */
[----:B------:R-:W-:Y:S01]  /*22d0*/  LOP3.LUT P2, RZ, R29, 0x7fffff, RZ, 0xc0, !PT ;  /* 0x007fffff1dff7812 */ /* 0x000fe2000784c0ff */
[----:B------:R-:W-:Y:S01]  /*22e0*/  IMAD.SHL.U32 R25, R28, 0x800000, RZ ;  /* 0x008000001c197824 */ /* 0x000fe200078e00ff */
[----:B------:R-:W-:-:S04]  /*22f0*/  ISETP.NE.AND P1, PT, R26, 0xff, PT ;  /* 0x000000ff1a00780c */ /* 0x000fc80003f25270 */
[----:B------:R-:W-:Y:S01]  /*2300*/  LOP3.LUT R26, R25, R22, RZ, 0xfc, !PT ;  /* 0x00000016191a7212 */ /* 0x000fe200078efcff */
[----:B------:R-:W-:-:S03]  /*2310*/  VIADD R22, R22, 0x7f800000 ;  /* 0x7f80000016167836 */ /* 0x000fc60000000000 */
[----:B------:R-:W-:-:S05]  /*2320*/  LOP3.LUT R25, R26, 0x7fffff, R29, 0xf8, !PT ;  /* 0x007fffff1a197812 */ /* 0x000fca00078ef81d */
[----:B------:R-:W-:Y:S01]  /*2330*/  @!P1 SEL R25, R25, R22, !P2 ;  /* 0x0000001619199207 */ /* 0x000fe20005000000 */
[----:B------:R-:W-:Y:S06]  /*2340*/  BRA `(.L_x_56) ;  /* 0x00000000000c7947 */ /* 0x000fec0003800000 */
.L_x_51:
[----:B------:R-:W-:Y:S01]  /*2350*/  LEA R25, R31, 0x7f800000, 0x1f ;  /* 0x7f8000001f197811 */ /* 0x000fe200078ef8ff */
[----:B------:R-:W-:Y:S06]  /*2360*/  BRA `(.L_x_56) ;  /* 0x0000000000047947 */ /* 0x000fec0003800000 */
.L_x_47:
[----:B------:R-:W-:-:S07]  /*2370*/  IMAD.U32 R25, R31, -0x80000000, RZ ;  /* 0x800000001f197824 */ /* 0x000fce00078e00ff */
.L_x_56:
[----:B------:R-:W-:Y:S05]  /*2380*/  BSYNC.RECONVERGENT B3 ;  /* 0x0000000000037941 */ /* 0x000fea0003800200 */
.L_x_46:
[----:B------:R-:W1:Y:S01]  /*2390*/  LDCU UR4, c[0x0][0x384] ;  /* 0x00007080ff0477ac */ /* 0x000e620008000800 */
[----:B------:R-:W-:Y:S01]  /*23a0*/  VIADD R27, R27, 0x10 ;  /* 0x000000101b1b7836 */ /* 0x000fe20000000000 */
[----:B------:R-:W-:Y:S02]  /*23b0*/  F2FP.F16.E4M3.UNPACK_B R24, R24 ;  /* 0x00000018ff18723e */ /* 0x000fe400020006ff */
[----:B------:R-:W-:Y:S02]  /*23c0*/  F2FP.F16.E4M3.UNPACK_B R20, R20 ;  /* 0x00000014ff14723e */ /* 0x000fe400020006ff */
[----:B------:R-:W-:Y:S01]  /*23d0*/  F2FP.F16.F32.PACK_AB R25, RZ, R25 ;  /* 0x00000019ff19723e */ /* 0x000fe200000000ff */
[----:B------:R-:W-:Y:S02]  /*23e0*/  HADD2.F32 R24, -RZ, R24.H0_H0 ;  /* 0x20000018ff187230 */ /* 0x000fe40000004100 */
[----:B------:R-:W-:Y:S02]  /*23f0*/  HADD2.F32 R29, -RZ, R20.H0_H0 ;  /* 0x20000014ff1d7230 */ /* 0x000fe40000004100 */
[----:B------:R-:W-:-:S03]  /*2400*/  HFMA2 R21, R23.H0_H0, R25.H0_H0, R21.H0_H0 ;  /* 0x2000001917157231 */ /* 0x000fc60000040815 */
[----:B------:R-:W-:Y:S02]  /*2410*/  F2FP.F16.F32.PACK_AB R24, R29, R24 ;  /* 0x000000181d18723e */ /* 0x000fe400000000ff */
[----:B-1----:R-:W-:-:S03]  /*2420*/  ISETP.GE.AND P1, PT, R27, UR4, PT ;  /* 0x000000041b007c0c */ /* 0x002fc6000bf26270 */
[----:B------:R-:W-:-:S04]  /*2430*/  HMUL2 R24, R24.H0_H0, R24.H1_H1 ;  /* 0x3000001818187232 */ /* 0x000fc80000000800 */
[----:B------:R-:W-:-:S06]  /*2440*/  HFMA2 R66, R21.H0_H0, R24.H0_H0, R66.H0_H0 ;  /* 0x2000001815427231 */ /* 0x000fcc0000040842 */
[----:B------:R-:W-:Y:S05]  /*2450*/  @!P1 BRA `(.L_x_61) ;  /* 0xffffffe400689947 */ /* 0x000fea000383ffff */
.L_x_6:
[----:B------:R-:W-:Y:S05]  /*2460*/  BSYNC.RECONVERGENT B2 ;  /* 0x0000000000027941 */ /* 0x000fea0003800200 */
.L_x_5:
[----:B------:R-:W-:Y:S01]  /*2470*/  HADD2 R66, R66.H0_H0, RZ.H0_H0 ;  /* 0x200000ff42427230 */ /* 0x000fe20000000800 */
[----:B------:R-:W-:Y:S06]  /*2480*/  BRA `(.L_x_62) ;  /* 0x0000003400b07947 */ /* 0x000fec0003800000 */
.L_x_4:
[C---:B------:R-:W-:Y:S01]  /*2490*/  IADD3 R24, P2, PT, R16.reuse, R65, RZ ;  /* 0x0000004110187210 */ /* 0x040fe20007f5e0ff */
[----:B------:R-:W-:Y:S01]  /*24a0*/  IMAD.MOV.U32 R67, RZ, RZ, 0x400 ;  /* 0x00000400ff437424 */ /* 0x000fe200078e00ff */
[----:B------:R-:W-:Y:S02]  /*24b0*/  ISETP.NE.U32.AND P1, PT, R35, RZ, PT ;  /* 0x000000ff2300720c */ /* 0x000fe40003f25070 */
[----:B------:R-:W-:Y:S01]  /*24c0*/  IADD3 R26, P4, PT, R16, R63, RZ ;  /* 0x0000003f101a7210 */ /* 0x000fe20007f9e0ff */
[----:B------:R-:W-:Y:S01]  /*24d0*/  IMAD.X R25, RZ, RZ, R64, P2 ;  /* 0x000000ffff197224 */ /* 0x000fe200010e0640 */
[-C--:B------:R-:W-:Y:S02]  /*24e0*/  IADD3 R28, P2, PT, R10, R65.reuse, RZ ;  /* 0x000000410a1c7210 */ /* 0x080fe40007f5e0ff */
[----:B------:R-:W-:Y:S01]  /*24f0*/  IADD3 R52, P5, PT, R8, R65, RZ ;  /* 0x0000004108347210 */ /* 0x000fe20007fbe0ff */
[----:B------:R-:W-:Y:S01]  /*2500*/  IMAD.X R27, RZ, RZ, R62, P4 ;  /* 0x000000ffff1b7224 */ /* 0x000fe200020e063e */
[----:B------:R-:W-:Y:S01]  /*2510*/  IADD3 R20, P4, PT, R10, R63, RZ ;  /* 0x0000003f0a147210 */ /* 0x000fe20007f9e0ff */
[--C-:B------:R-:W-:Y:S01]  /*2520*/  IMAD.X R29, RZ, RZ, R64.reuse, P2 ;  /* 0x000000ffff1d7224 */ /* 0x100fe200010e0640 */
[C---:B------:R-:W-:Y:S01]  /*2530*/  IADD3 R22, P2, PT, R9.reuse, R65, RZ ;  /* 0x0000004109167210 */ /* 0x040fe20007f5e0ff */
[----:B------:R-:W-:Y:S01]  /*2540*/  IMAD.X R53, RZ, RZ, R64, P5 ;  /* 0x000000ffff357224 */ /* 0x000fe200028e0640 */
[----:B------:R-:W-:Y:S01]  /*2550*/  PRMT R66, RZ, 0x7610, R66 ;  /* 0x00007610ff427816 */ /* 0x000fe20000000042 */
[----:B------:R-:W-:Y:S01]  /*2560*/  IMAD.X R21, RZ, RZ, R62, P4 ;  /* 0x000000ffff157224 */ /* 0x000fe200020e063e */
[----:B------:R-:W-:Y:S01]  /*2570*/  IADD3 R30, P4, PT, R9, R63, RZ ;  /* 0x0000003f091e7210 */ /* 0x000fe20007f9e0ff */
[----:B------:R-:W-:Y:S01]  /*2580*/  @!PT LDS RZ, [RZ] ;  /* 0x00000000fffff984 */ /* 0x000fe20000000800 */
[----:B------:R-:W-:Y:S01]  /*2590*/  @!PT LDS RZ, [RZ] ;  /* 0x00000000fffff984 */ /* 0x000fe20000000800 */
[----:B------:R-:W-:Y:S01]  /*25a0*/  @!PT LDS RZ, [RZ] ;  /* 0x00000000fffff984 */ /* 0x000fe20000000800 */
[----:B------:R1:W-:Y:S01]  /*25b0*/  @P1 LDGSTS.E.LTC128B [R7+0x4450], desc[UR12][R24.64] ;  /* 0x0445000018071fae */ /* 0x0003e2000b9a120c */
[----:B------:R-:W-:-:S03]  /*25c0*/  IMAD.X R23, RZ, RZ, R64, P2 ;  /* 0x000000ffff177224 */ /* 0x000fc600010e0640 */
[----:B------:R2:W-:Y:S01]  /*25d0*/  @P0 LDGSTS.E.LTC128B [R15+0x4c50], desc[UR12][R26.64] ;  /* 0x04c500001a0f0fae */ /* 0x0005e2000b9a120c */
[----:B------:R-:W-:-:S03]  /*25e0*/  IMAD.X R31, RZ, RZ, R62, P4 ;  /* 0x000000ffff1f7224 */ /* 0x000fc600020e063e */
[----:B------:R2:W-:Y:S04]  /*25f0*/  LDGSTS.E.LTC128B.128 [R14+0x50], desc[UR12][R44.64] ;  /* 0x000500002c0e7fae */ /* 0x0005e8000b9a1a0c */
[----:B------:R2:W-:Y:S01]  /*2600*/  @!P3 LDGSTS.E.LTC128B.128 [R32+0x4050], desc[UR12][R42.64] ;  /* 0x040500002a20bfae */ /* 0x0005e2000b9a1a0c */
[----:B-1----:R-:W-:-:S03]  /*2610*/  IADD3 R24, P6, PT, R8, R63, RZ ;  /* 0x0000003f08187210 */ /* 0x002fc60007fde0ff */
[----:B------:R2:W-:Y:S02]  /*2620*/  @P1 LDGSTS.E.LTC128B [R7+0x4550], desc[UR12][R28.64] ;  /* 0x045500001c071fae */ /* 0x0005e4000b9a120c */
[----:B------:R-:W-:Y:S02]  /*2630*/  IMAD.X R25, RZ, RZ, R62, P6 ;  /* 0x000000ffff197224 */ /* 0x000fe400030e063e */
[----:B------:R2:W-:Y:S04]  /*2640*/  @P0 LDGSTS.E.LTC128B [R15+0x4c60], desc[UR12][R20.64] ;  /* 0x04c60000140f0fae */ /* 0x0005e8000b9a120c */
[----:B------:R2:W-:Y:S04]  /*2650*/  LDGSTS.E.LTC128B.128 [R14+0x850], desc[UR12][R44.64+0x80] ;  /* 0x008500802c0e7fae */ /* 0x0005e8000b9a1a0c */
[----:B------:R2:W-:Y:S04]  /*2660*/  @!P3 LDGSTS.E.LTC128B.128 [R32+0x40d0], desc[UR12][R42.64+0x80] ;  /* 0x040d00802a20bfae */ /* 0x0005e8000b9a1a0c */
[----:B------:R2:W-:Y:S04]  /*2670*/  @P1 LDGSTS.E.LTC128B [R7+0x4650], desc[UR12][R22.64] ;  /* 0x0465000016071fae */ /* 0x0005e8000b9a120c */
[----:B------:R2:W-:Y:S04]  /*2680*/  @P0 LDGSTS.E.LTC128B [R15+0x4c70], desc[UR12][R30.64] ;  /* 0x04c700001e0f0fae */ /* 0x0005e8000b9a120c */
[----:B------:R2:W-:Y:S04]  /*2690*/  LDGSTS.E.LTC128B.128 [R14+0x1050], desc[UR12][R44.64+0x100] ;  /* 0x010501002c0e7fae */ /* 0x0005e8000b9a1a0c */
[----:B------:R2:W-:Y:S04]  /*26a0*/  @!P3 LDGSTS.E.LTC128B.128 [R32+0x4150], desc[UR12][R42.64+0x100] ;  /* 0x041501002a20bfae */ /* 0x0005e8000b9a1a0c */
[----:B------:R2:W-:Y:S01]  /*26b0*/  @P1 LDGSTS.E.LTC128B [R7+0x4750], desc[UR12][R52.64] ;  /* 0x0475000034071fae */ /* 0x0005e2000b9a120c */
[----:B------:R-:W-:-:S03]  /*26c0*/  ISETP.GE.AND P1, PT, R71, 0x100, PT ;  /* 0x000001004700780c */ /* 0x000fc60003f26270 */
[----:B------:R2:W-:Y:S04]  /*26d0*/  @P0 LDGSTS.E.LTC128B [R15+0x4c80], desc[UR12][R24.64] ;  /* 0x04c80000180f0fae */ /* 0x0005e8000b9a120c */
[----:B------:R2:W-:Y:S04]  /*26e0*/  LDGSTS.E.LTC128B.128 [R14+0x1850], desc[UR12][R44.64+0x180] ;  /* 0x018501802c0e7fae */ /* 0x0005e8000b9a1a0c */
[----:B------:R2:W-:Y:S04]  /*26f0*/  @!P3 LDGSTS.E.LTC128B.128 [R32+0x41d0], desc[UR12][R42.64+0x180] ;  /* 0x041d01802a20bfae */ /* 0x0005e8000b9a1a0c */
[----:B------:R-:W0:Y:S04]  /*2700*/  LDGDEPBAR ;  /* 0x00000000000079af */ /* 0x000e280000000000 */
[----:B------:R-:W0:Y:S01]  /*2710*/  LDGDEPBAR ;  /* 0x00000000000079af */ /* 0x000e220000000000 */
[----:B------:R-:W-:-:S04]  /*2720*/  DEPBAR.LE SB0, 0x0 ;  /* 0x000080000000791a */ /* 0x000fc80000000000 */
[----:B------:R-:W-:Y:S05]  /*2730*/  WARPSYNC.ALL ;  /* 0x0000000000007948 */ /* 0x000fea0003800000 */
[----:B------:R-:W-:Y:S06]  /*2740*/  BAR.SYNC.DEFER_BLOCKING 0x0 ;  /* 0x0000000000007b1d */ /* 0x000fec0000010000 */
[----:B------:R-:W-:Y:S05]  /*2750*/  @!P1 BRA `(.L_x_63) ;  /* 0x0000001800309947 */ /* 0x000fea0003800000 */
[----:B--2---:R1:W2:Y:S01]  /*2760*/  LDS.U16 R28, [R34+UR9+0x4450] ;  /* 0x00445009221c7984 */ /* 0x0042a20008000400 */
[----:B------:R-:W-:Y:S01]  /*2770*/  IMAD.MOV.U32 R59, RZ, RZ, 0x1 ;  /* 0x00000001ff3b7424 */ /* 0x000fe200078e00ff */
[----:B------:R-:W-:Y:S01]  /*2780*/  PRMT R66, RZ, 0x7610, R66 ;  /* 0x00007610ff427816 */ /* 0x000fe20000000042 */
[----:B------:R-:W-:Y:S01]  /*2790*/  IMAD.MOV.U32 R67, RZ, RZ, 0x400 ;  /* 0x00000400ff437424 */ /* 0x000fe200078e00ff */
[----:B------:R1:W3:Y:S01]  /*27a0*/  LDS.U16 R29, [R38+UR9+0x4c50] ;  /* 0x004c5009261d7984 */ /* 0x0002e20008000400 */
[----:B------:R-:W-:Y:S01]  /*27b0*/  IMAD.MOV.U32 R69, RZ, RZ, RZ ;  /* 0x000000ffff457224 */ /* 0x000fe200078e00ff */
[----:B------:R-:W4:Y:S01]  /*27c0*/  LDCU UR11, c[0x0][0x384] ;  /* 0x00007080ff0b77ac */ /* 0x000f220008000800 */
[----:B------:R-:W-:Y:S01]  /*27d0*/  IMAD.MOV.U32 R52, RZ, RZ, R36 ;  /* 0x000000ffff347224 */ /* 0x000fe200078e0024 */
[----:B------:R1:W1:Y:S01]  /*27e0*/  LDS.128 R24, [R33+UR9+0x50] ;  /* 0x0000500921187984 */ /* 0x0002620008000c00 */
[----:B------:R-:W-:-:S03]  /*27f0*/  UMOV UR4, URZ ;  /* 0x000000ff00047c82 */ /* 0x000fc60008000000 */
[----:B------:R1:W1:Y:S02]  /*2800*/  LDS.128 R20, [R39+UR9+0x4050] ;  /* 0x0040500927147984 */ /* 0x0002640008000c00 */
.L_x_64:
[-C--:B-1-3--:R-:W-:Y:S01]  /*2810*/  F2FP.F16.E2M1.UNPACK_B R72, R24.reuse ;  /* 0x00000018ff48723e */ /* 0x08afe200020402ff */
[C---:B------:R-:W-:Y:S01]  /*2820*/  IMAD R89, R59.reuse, 0x400, R2 ;  /* 0x000004003b597824 */ /* 0x040fe200078e0202 */
[-C--:B------:R-:W-:Y:S01]  /*2830*/  F2FP.F16.E2M1.UNPACK_B R30, R24.reuse.B1 ;  /* 0x00000018ff1e723e */ /* 0x080fe200020403ff */
[C---:B------:R-:W-:Y:S01]  /*2840*/  IMAD R85, R59.reuse, 0x2000, R4 ;  /* 0x000020003b557824 */ /* 0x040fe200078e0204 */
[-C--:B------:R-:W-:Y:S01]  /*2850*/  F2FP.F16.E2M1.UNPACK_B R73, R24.reuse.B3 ;  /* 0x00000018ff49723e */ /* 0x080fe200030403ff */
[----:B------:R-:W-:Y:S01]  /*2860*/  IMAD R87, R59, 0x200, R13 ;  /* 0x000002003b577824 */ /* 0x000fe200078e020d */
[----:B------:R-:W-:Y:S01]  /*2870*/  F2FP.F16.E2M1.UNPACK_B R74, R24.B2 ;  /* 0x00000018ff4a723e */ /* 0x000fe200030402ff */
[----:B------:R-:W-:Y:S01]  /*2880*/  UIADD3 UR4, UPT, UPT, UR4, 0x4, URZ ;  /* 0x0000000404047890 */ /* 0x000fe2000fffe0ff */
[----:B----4-:R-:W-:Y:S02]  /*2890*/  F2FP.F16.E2M1.UNPACK_B R24, R20 ;  /* 0x00000014ff18723e */ /* 0x010fe400020402ff */
[-C--:B------:R-:W-:Y:S01]  /*28a0*/  F2FP.F16.E2M1.UNPACK_B R75, R25.reuse ;  /* 0x00000019ff4b723e */ /* 0x080fe200020402ff */
[----:B------:R-:W-:Y:S01]  /*28b0*/  UISETP.GE.AND UP0, UPT, UR4, UR8, UPT ;  /* 0x000000080400728c */ /* 0x000fe2000bf06270 */
[----:B------:R-:W-:-:S02]  /*28c0*/  F2FP.F16.E2M1.UNPACK_B R76, R25.B1 ;  /* 0x00000019ff4c723e */ /* 0x000fc400020403ff */
[-C--:B------:R-:W-:Y:S01]  /*28d0*/  F2FP.F16.E2M1.UNPACK_B R53, R25.reuse.B3 ;  /* 0x00000019ff35723e */ /* 0x080fe200030403ff */
[----:B------:R-:W-:Y:S01]  /*28e0*/  HFMA2 R72, R72, R24, RZ ;  /* 0x0000001848487231 */ /* 0x000fe200000000ff */
[----:B------:R-:W-:Y:S02]  /*28f0*/  F2FP.F16.E2M1.UNPACK_B R54, R25.B2 ;  /* 0x00000019ff36723e */ /* 0x000fe400030402ff */
[----:B--2---:R-:W-:Y:S02]  /*2900*/  F2FP.F16.E4M3.UNPACK_B R28, R28 ;  /* 0x0000001cff1c723e */ /* 0x004fe400020006ff */
[----:B---3--:R-:W-:Y:S02]  /*2910*/  F2FP.F16.E4M3.UNPACK_B R29, R29 ;  /* 0x0000001dff1d723e */ /* 0x008fe400020006ff */
[-C--:B------:R-:W-:Y:S02]  /*2920*/  F2FP.F16.E2M1.UNPACK_B R25, R20.reuse.B1 ;  /* 0x00000014ff19723e */ /* 0x080fe400020403ff */
[----:B------:R-:W-:-:S02]  /*2930*/  F2FP.F16.E2M1.UNPACK_B R24, R20.B2 ;  /* 0x00000014ff18723e */ /* 0x000fc400030402ff */
[-C--:B------:R-:W-:Y:S01]  /*2940*/  F2FP.F16.E2M1.UNPACK_B R55, R26.reuse ;  /* 0x0000001aff37723e */ /* 0x080fe200020402ff */
[----:B------:R-:W-:Y:S01]  /*2950*/  HFMA2 R70, R28, R29, -RZ ;  /* 0x0000001d1c467231 */ /* 0x000fe200001000ff */
[-C--:B------:R-:W-:Y:S01]  /*2960*/  F2FP.F16.E2M1.UNPACK_B R56, R26.reuse.B1 ;  /* 0x0000001aff38723e */ /* 0x080fe200020403ff */
[----:B------:R-:W-:Y:S01]  /*2970*/  HFMA2 R74, R74, R24, RZ.H0_H0 ;  /* 0x000000184a4a7231 */ /* 0x000fe200000400ff */
[-C--:B------:R-:W-:Y:S01]  /*2980*/  F2FP.F16.E2M1.UNPACK_B R57, R26.reuse.B3 ;  /* 0x0000001aff39723e */ /* 0x080fe200030403ff */
[C---:B------:R-:W-:Y:S01]  /*2990*/  IMAD R24, R69.reuse, 0x2000, R14 ;  /* 0x0000200045187824 */ /* 0x040fe200078e020e */
[----:B------:R-:W-:Y:S01]  /*29a0*/  F2FP.F16.E2M1.UNPACK_B R58, R26.B2 ;  /* 0x0000001aff3a723e */ /* 0x000fe200030402ff */
[----:B------:R-:W-:Y:S01]  /*29b0*/  IMAD R28, R69, 0x200, R32 ;  /* 0x00000200451c7824 */ /* 0x000fe200078e0220 */
[-C--:B------:R-:W-:Y:S02]  /*29c0*/  F2FP.F16.E2M1.UNPACK_B R68, R27.reuse ;  /* 0x0000001bff44723e */ /* 0x080fe400020402ff */
[----:B------:R-:W-:-:S02]  /*29d0*/  F2FP.F16.E2M1.UNPACK_B R61, R27.B1 ;  /* 0x0000001bff3d723e */ /* 0x000fc400020403ff */
[-C--:B------:R-:W-:Y:S02]  /*29e0*/  F2FP.F16.E2M1.UNPACK_B R60, R27.reuse.B3 ;  /* 0x0000001bff3c723e */ /* 0x080fe400030403ff */
[----:B------:R-:W-:Y:S02]  /*29f0*/  F2FP.F16.E2M1.UNPACK_B R71, R27.B2 ;  /* 0x0000001bff47723e */ /* 0x000fe400030402ff */
[----:B------:R-:W-:Y:S01]  /*2a00*/  F2FP.F16.E2M1.UNPACK_B R26, R20.B3 ;  /* 0x00000014ff1a723e */ /* 0x000fe200030403ff */
[----:B------:R-:W-:Y:S01]  /*2a10*/  HFMA2 R20, R30, R25, RZ.H0_H0 ;  /* 0x000000191e147231 */ /* 0x000fe200000400ff */
[-C--:B------:R-:W-:Y:S01]  /*2a20*/  F2FP.F16.E2M1.UNPACK_B R27, R21.reuse ;  /* 0x00000015ff1b723e */ /* 0x080fe200020402ff */
[----:B------:R-:W1:Y:S01]  /*2a30*/  LDS.128 R28, [R28+0x40d0] ;  /* 0x0040d0001c1c7984 */ /* 0x000e620000000c00 */
[----:B------:R-:W-:Y:S01]  /*2a40*/  F2FP.F16.E2M1.UNPACK_B R25, R21.B1 ;  /* 0x00000015ff19723e */ /* 0x000fe200020403ff */
[----:B------:R-:W-:Y:S02]  /*2a50*/  HADD2 R72, R72, R20 ;  /* 0x0000001448487230 */ /* 0x000fe40000000000 */
[----:B------:R-:W-:Y:S01]  /*2a60*/  HFMA2 R73, R73, R26, RZ ;  /* 0x0000001a49497231 */ /* 0x000fe200000000ff */
[----:B------:R-:W-:Y:S01]  /*2a70*/  F2FP.F16.E2M1.UNPACK_B R78, R22 ;  /* 0x00000016ff4e723e */ /* 0x000fe200020402ff */
[----:B------:R-:W-:-:S02]  /*2a80*/  HFMA2 R75, R75, R27, RZ ;  /* 0x0000001b4b4b7231 */ /* 0x000fc400000000ff */
[----:B------:R-:W-:Y:S01]  /*2a90*/  HFMA2 R76, R76, R25, RZ.H0_H0 ;  /* 0x000000194c4c7231 */ /* 0x000fe200000400ff */
[-C--:B------:R-:W-:Y:S01]  /*2aa0*/  F2FP.F16.E2M1.UNPACK_B R80, R22.reuse.B3 ;  /* 0x00000016ff50723e */ /* 0x080fe200030403ff */
[----:B------:R-:W2:Y:S01]  /*2ab0*/  LDS.128 R24, [R24+0x850] ;  /* 0x0008500018187984 */ /* 0x000ea20000000c00 */
[----:B------:R-:W-:Y:S01]  /*2ac0*/  F2FP.F16.E2M1.UNPACK_B R81, R23 ;  /* 0x00000017ff51723e */ /* 0x000fe200020402ff */
[----:B------:R-:W-:Y:S01]  /*2ad0*/  HFMA2 R55, R55, R78, RZ ;  /* 0x0000004e37377231 */ /* 0x000fe200000000ff */
[-C--:B------:R-:W-:Y:S01]  /*2ae0*/  F2FP.F16.E2M1.UNPACK_B R79, R22.reuse.B1 ;  /* 0x00000016ff4f723e */ /* 0x080fe200020403ff */
[----:B------:R-:W-:Y:S01]  /*2af0*/  HFMA2 R73, R74, 1, 1, R73 ;  /* 0x3c003c004a497831 */ /* 0x000fe20000000049 */
[----:B------:R-:W-:Y:S01]  /*2b00*/  F2FP.F16.E2M1.UNPACK_B R22, R22.B2 ;  /* 0x00000016ff16723e */ /* 0x000fe200030402ff */
[----:B------:R-:W-:Y:S01]  /*2b10*/  HFMA2 R57, R57, R80, RZ ;  /* 0x0000005039397231 */ /* 0x000fe200000000ff */
[----:B------:R-:W-:Y:S01]  /*2b20*/  F2FP.F16.E2M1.UNPACK_B R77, R21.B3 ;  /* 0x00000015ff4d723e */ /* 0x000fe200030403ff */
[----:B------:R-:W-:Y:S01]  /*2b30*/  HFMA2 R81, R68, R81, RZ ;  /* 0x0000005144517231 */ /* 0x000fe200000000ff */
[-C--:B------:R-:W-:Y:S01]  /*2b40*/  F2FP.F16.E2M1.UNPACK_B R82, R23.reuse.B1 ;  /* 0x00000017ff52723e */ /* 0x080fe200020403ff */
[----:B------:R-:W-:Y:S01]  /*2b50*/  HFMA2 R22, R58, R22, RZ.H0_H0 ;  /* 0x000000163a167231 */ /* 0x000fe200000400ff */
[----:B------:R-:W-:Y:S01]  /*2b60*/  F2FP.F16.E2M1.UNPACK_B R83, R23.B3 ;  /* 0x00000017ff53723e */ /* 0x000fe200030403ff */
[----:B------:R-:W-:Y:S01]  /*2b70*/  HFMA2 R56, R56, R79, RZ.H0_H0 ;  /* 0x0000004f38387231 */ /* 0x000fe200000400ff */
[----:B------:R-:W-:Y:S01]  /*2b80*/  F2FP.F16.E2M1.UNPACK_B R21, R21.B2 ;  /* 0x00000015ff15723e */ /* 0x000fe200030402ff */
[----:B------:R-:W-:-:S02]  /*2b90*/  HFMA2 R61, R61, R82, RZ.H0_H0 ;  /* 0x000000523d3d7231 */ /* 0x000fc400000400ff */
[----:B------:R-:W-:Y:S01]  /*2ba0*/  HFMA2 R53, R53, R77, RZ ;  /* 0x0000004d35357231 */ /* 0x000fe200000000ff */
[----:B------:R-:W-:Y:S01]  /*2bb0*/  F2FP.F16.E2M1.UNPACK_B R23, R23.B2 ;  /* 0x00000017ff17723e */ /* 0x000fe200030402ff */
[----:B------:R-:W-:Y:S02]  /*2bc0*/  HFMA2 R60, R60, R83, RZ ;  /* 0x000000533c3c7231 */ /* 0x000fe400000000ff */
[----:B------:R-:W-:Y:S01]  /*2bd0*/  HFMA2 R21, R54, R21, RZ.H0_H0 ;  /* 0x0000001536157231 */ /* 0x000fe200000400ff */
[----:B------:R-:W-:Y:S01]  /*2be0*/  SHF.R.U32.HI R20, RZ, 0x4, R52 ;  /* 0x00000004ff147819 */ /* 0x000fe20000011634 */
[----:B------:R-:W-:Y:S02]  /*2bf0*/  VIADD R68, R52, 0x400 ;  /* 0x0000040034447836 */ /* 0x000fe40000000000 */
[----:B------:R-:W-:Y:S02]  /*2c00*/  HFMA2 R22, R22, 1, 1, R57 ;  /* 0x3c003c0016167831 */ /* 0x000fe40000000039 */
[----:B------:R-:W-:-:S02]  /*2c10*/  HADD2 R55, R55, R56 ;  /* 0x0000003837377230 */ /* 0x000fc40000000000 */
[----:B------:R-:W-:Y:S01]  /*2c20*/  HFMA2 R61, R81, 1, 1, R61 ;  /* 0x3c003c00513d7831 */ /* 0x000fe2000000003d */
[----:B------:R-:W-:Y:S01]  /*2c30*/  LOP3.LUT R54, R20, 0x2, RZ, 0xc0, !PT ;  /* 0x0000000214367812 */ /* 0x000fe200078ec0ff */
[----:B------:R-:W-:Y:S02]  /*2c40*/  HFMA2 R23, R71, R23, RZ.H0_H0 ;  /* 0x0000001747177231 */ /* 0x000fe400000400ff */
[----:B------:R-:W-:Y:S02]  /*2c50*/  IMAD.SHL.U32 R20, R68, 0x8, RZ ;  /* 0x0000000844147824 */ /* 0x000fe400078e00ff */
[----:B------:R-:W-:Y:S02]  /*2c60*/  HFMA2 R53, R21, 1, 1, R53 ;  /* 0x3c003c0015357831 */ /* 0x000fe40000000035 */
[----:B------:R-:W-:Y:S02]  /*2c70*/  IMAD.SHL.U32 R21, R52, 0x8, RZ ;  /* 0x0000000834157824 */ /* 0x000fe400078e00ff */
[----:B------:R-:W-:-:S02]  /*2c80*/  HADD2 R23, R23, R60 ;  /* 0x0000003c17177230 */ /* 0x000fc40000000000 */
[----:B------:R-:W-:Y:S01]  /*2c90*/  HFMA2 R77, R55, 1, 1, R22 ;  /* 0x3c003c00374d7831 */ /* 0x000fe20000000016 */
[C---:B------:R-:W-:Y:S01]  /*2ca0*/  LOP3.LUT R60, R54.reuse, 0xfffffe00, R20, 0xf8, !PT ;  /* 0xfffffe00363c7812 */ /* 0x040fe200078ef814 */
[----:B------:R-:W-:Y:S01]  /*2cb0*/  HADD2 R75, R75, R76 ;  /* 0x0000004c4b4b7230 */ /* 0x000fe20000000000 */
[-C--:B-1----:R-:W-:Y:S01]  /*2cc0*/  F2FP.F16.E2M1.UNPACK_B R22, R28.reuse ;  /* 0x0000001cff16723e */ /* 0x082fe200020402ff */
[----:B------:R-:W-:Y:S01]  /*2cd0*/  HADD2 R76, R61, R23 ;  /* 0x000000173d4c7230 */ /* 0x000fe20000000000 */
[----:B------:R-:W-:Y:S01]  /*2ce0*/  LOP3.LUT R21, R54, 0xfffffe00, R21, 0xf8, !PT ;  /* 0xfffffe0036157812 */ /* 0x000fe200078ef815 */
[----:B------:R-:W-:Y:S01]  /*2cf0*/  HFMA2 R72, R72, 1, 1, R73 ;  /* 0x3c003c0048487831 */ /* 0x000fe20000000049 */
[----:B------:R-:W-:Y:S01]  /*2d00*/  F2FP.F16.E2M1.UNPACK_B R23, R28.B1 ;  /* 0x0000001cff17723e */ /* 0x000fe200020403ff */
[----:B------:R-:W-:Y:S02]  /*2d10*/  HADD2 R53, R75, R53 ;  /* 0x000000354b357230 */ /* 0x000fe40000000000 */
[----:B----4-:R-:W-:Y:S01]  /*2d20*/  IMAD.U32 R71, RZ, RZ, UR11 ;  /* 0x0000000bff477e24 */ /* 0x010fe2000f8e00ff */
[-C--:B--2---:R-:W-:Y:S01]  /*2d30*/  F2FP.F16.E2M1.UNPACK_B R20, R24.reuse ;  /* 0x00000018ff14723e */ /* 0x084fe200020402ff */
[----:B------:R-:W-:Y:S01]  /*2d40*/  IMAD R79, R69, 0x40, R19 ;  /* 0x00000040454f7824 */ /* 0x000fe200078e0213 */
[-C--:B------:R-:W-:Y:S01]  /*2d50*/  F2FP.F16.E2M1.UNPACK_B R80, R24.reuse.B1 ;  /* 0x00000018ff50723e */ /* 0x080fe200020403ff */
[----:B------:R-:W-:Y:S01]  /*2d60*/  IMAD R83, R59, 0x40, R6 ;  /* 0x000000403b537824 */ /* 0x000fe200078e0206 */
[-C--:B------:R-:W-:Y:S01]  /*2d70*/  F2FP.F16.E2M1.UNPACK_B R81, R24.reuse.B2 ;  /* 0x00000018ff51723e */ /* 0x080fe200030402ff */
[----:B------:R-:W-:Y:S01]  /*2d80*/  HFMA2 R78, R72, 1, 1, R53 ;  /* 0x3c003c00484e7831 */ /* 0x000fe20000000035 */
[----:B------:R-:W-:Y:S01]  /*2d90*/  F2FP.F16.E2M1.UNPACK_B R82, R24.B3 ;  /* 0x00000018ff52723e */ /* 0x000fe200030403ff */
[----:B------:R-:W-:-:S02]  /*2da0*/  HFMA2 R24, R20, R22, RZ ;  /* 0x0000001614187231 */ /* 0x000fc400000000ff */
[----:B------:R-:W-:Y:S02]  /*2db0*/  VIADD R20, R21, 0x2800 ;  /* 0x0000280015147836 */ /* 0x000fe40000000000 */
[----:B------:R-:W-:Y:S01]  /*2dc0*/  HFMA2 R80, R80, R23, RZ.H0_H0 ;  /* 0x0000001750507231 */ /* 0x000fe200000400ff */
[----:B------:R-:W-:Y:S01]  /*2dd0*/  SHF.R.S32.HI R23, RZ, 0x1f, R60 ;  /* 0x0000001fff177819 */ /* 0x000fe2000001143c */
[----:B------:R-:W1:Y:S01]  /*2de0*/  LDS.U16 R79, [R79+0x4c60] ;  /* 0x004c60004f4f7984 */ /* 0x000e620000000400 */
[C---:B------:R-:W-:Y:S01]  /*2df0*/  IADD3 R74, P2, PT, R60.reuse, R65, RZ ;  /* 0x000000413c4a7210 */ /* 0x040fe20007f5e0ff */
[----:B------:R-:W-:Y:S01]  /*2e00*/  HADD2 R76, R77, R76 ;  /* 0x0000004c4d4c7230 */ /* 0x000fe20000000000 */
[----:B------:R-:W-:Y:S02]  /*2e10*/  F2FP.F16.E2M1.UNPACK_B R52, R28.B2 ;  /* 0x0000001cff34723e */ /* 0x000fe400030402ff */
[----:B------:R-:W-:Y:S01]  /*2e20*/  IADD3 R60, P4, PT, R60, R63, RZ ;  /* 0x0000003f3c3c7210 */ /* 0x000fe20007f9e0ff */
[C---:B------:R-:W-:Y:S01]  /*2e30*/  IMAD.X R75, R23.reuse, 0x1, R64, P2 ;  /* 0x00000001174b7824 */ /* 0x040fe200010e0640 */
[----:B------:R-:W-:Y:S01]  /*2e40*/  ISETP.GE.AND P1, PT, R68, R71, PT ;  /* 0x000000474400720c */ /* 0x000fe20003f26270 */
[----:B------:R-:W-:Y:S01]  /*2e50*/  HADD2 R80, R24, R80 ;  /* 0x0000005018507230 */ /* 0x000fe20000000000 */
[----:B------:R-:W-:Y:S01]  /*2e60*/  SHF.R.S32.HI R21, RZ, 0x1f, R20 ;  /* 0x0000001fff157819 */ /* 0x000fe20000011414 */
[----:B------:R-:W-:Y:S01]  /*2e70*/  IMAD.X R61, R23, 0x1, R62, P4 ;  /* 0x00000001173d7824 */ /* 0x000fe200020e063e */
[C---:B------:R-:W-:Y:S01]  /*2e80*/  IADD3 R72, P6, PT, R20.reuse, R65, RZ ;  /* 0x0000004114487210 */ /* 0x040fe20007fde0ff */
[----:B------:R-:W-:Y:S01]  /*2e90*/  HFMA2 R81, R81, R52, RZ ;  /* 0x0000003451517231 */ /* 0x000fe200000000ff */
[----:B------:R-:W-:Y:S01]  /*2ea0*/  SHF.R.U32.HI R55, RZ, 0x1, R67 ;  /* 0x00000001ff377819 */ /* 0x000fe20000011643 */
[----:B------:R-:W-:Y:S01]  /*2eb0*/  HMUL2 R76, R70.H1_H1, R76 ;  /* 0x0000004c464c7232 */ /* 0x000fe20000000c00 */
[----:B------:R-:W-:Y:S01]  /*2ec0*/  ISETP.EQ.AND P2, PT, R37, RZ, !P1 ;  /* 0x000000ff2500720c */ /* 0x000fe20004f42270 */
[----:B------:R-:W-:Y:S01]  /*2ed0*/  IMAD.X R73, R21, 0x1, R64, P6 ;  /* 0x0000000115497824 */ /* 0x000fe200030e0640 */
[----:B------:R-:W-:Y:S01]  /*2ee0*/  IADD3 R20, P4, PT, R20, R63, RZ ;  /* 0x0000003f14147210 */ /* 0x000fe20007f9e0ff */
[----:B------:R-:W-:Y:S01]  /*2ef0*/  VIADD R67, R67, 0x400 ;  /* 0x0000040043437836 */ /* 0x000fe20000000000 */
[----:B------:R-:W-:-:S02]  /*2f00*/  IADD3 R52, P5, PT, R55, R44, RZ ;  /* 0x0000002c37347210 */ /* 0x000fc40007fbe0ff */
[----:B------:R-:W-:Y:S01]  /*2f10*/  ISETP.EQ.AND P6, PT, R51, RZ, !P1 ;  /* 0x000000ff3300720c */ /* 0x000fe20004fc2270 */
[----:B------:R-:W-:Y:S01]  /*2f20*/  IMAD.X R21, R21, 0x1, R62, P4 ;  /* 0x0000000115157824 */ /* 0x000fe200020e063e */
[----:B------:R-:W-:Y:S01]  /*2f30*/  F2FP.F16.E2M1.UNPACK_B R28, R28.B3 ;  /* 0x0000001cff1c723e */ /* 0x000fe200030403ff */
[----:B------:R-:W-:Y:S01]  /*2f40*/  IMAD.X R53, RZ, RZ, R45, P5 ;  /* 0x000000ffff357224 */ /* 0x000fe200028e062d */
[----:B------:R-:W-:Y:S02]  /*2f50*/  ISETP.EQ.AND P4, PT, R37, RZ, P6 ;  /* 0x000000ff2500720c */ /* 0x000fe40003782270 */
[----:B------:R-:W-:Y:S01]  /*2f60*/  IADD3 R54, P5, PT, R55, R42, RZ ;  /* 0x0000002a37367210 */ /* 0x000fe20007fbe0ff */
[----:B------:R-:W-:Y:S02]  /*2f70*/  HFMA2 R82, R82, R28, RZ.H0_H0 ;  /* 0x0000001c52527231 */ /* 0x000fe400000400ff */
[----:B------:R-:W-:Y:S01]  /*2f80*/  IMAD R28, R69, 0x400, R12 ;  /* 0x00000400451c7824 */ /* 0x000fe200078e020c */
[----:B------:R-:W-:Y:S01]  /*2f90*/  F2FP.F16.E2M1.UNPACK_B R84, R29.B1 ;  /* 0x0000001dff54723e */ /* 0x000fe200020403ff */
[----:B------:R-:W-:Y:S01]  /*2fa0*/  IMAD.X R55, RZ, RZ, R43, P5 ;  /* 0x000000ffff377224 */ /* 0x000fe200028e062b */
[----:B------:R-:W-:Y:S01]  /*2fb0*/  @P2 IADD3 R22, P5, PT, R72, 0x1000, RZ ;  /* 0x0000100048162810 */ /* 0x000fe20007fbe0ff */
[----:B------:R-:W-:-:S02]  /*2fc0*/  HFMA2 R81, R81, 1, 1, R82 ;  /* 0x3c003c0051517831 */ /* 0x000fc40000000052 */
[----:B------:R-:W2:Y:S01]  /*2fd0*/  LDS.U16 R28, [R28+0x4550] ;  /* 0x004550001c1c7984 */ /* 0x000ea20000000400 */
[-C--:B------:R-:W-:Y:S01]  /*2fe0*/  F2FP.F16.E2M1.UNPACK_B R86, R31.reuse ;  /* 0x0000001fff56723e */ /* 0x080fe200020402ff */
[----:B------:R-:W-:Y:S01]  /*2ff0*/  @P2 IMAD.X R23, RZ, RZ, R73, P5 ;  /* 0x000000ffff172224 */ /* 0x000fe200028e0649 */
[----:B------:R-:W-:Y:S01]  /*3000*/  @P4 IADD3 R56, P5, PT, R20, 0x1000, RZ ;  /* 0x0000100014384810 */ /* 0x000fe20007fbe0ff */
[----:B------:R-:W-:Y:S01]  /*3010*/  @!PT LDS RZ, [RZ] ;  /* 0x00000000fffff984 */ /* 0x000fe20000000800 */
[----:B------:R-:W-:Y:S01]  /*3020*/  @!PT LDS RZ, [RZ] ;  /* 0x00000000fffff984 */ /* 0x000fe20000000800 */
[----:B------:R-:W-:Y:S01]  /*3030*/  @!PT LDS RZ, [RZ] ;  /* 0x00000000fffff984 */ /* 0x000fe20000000800 */
[----:B------:R3:W-:Y:S01]  /*3040*/  @P2 LDGSTS.E.LTC128B [R89], desc[UR12][R74.64] ;  /* 0x000000004a592fae */ /* 0x0007e2000b9a120c */
[----:B------:R-:W-:Y:S02]  /*3050*/  F2FP.F16.E2M1.UNPACK_B R88, R31.B1 ;  /* 0x0000001fff58723e */ /* 0x000fe400020403ff */
[----:B-1----:R-:W-:Y:S01]  /*3060*/  F2FP.F16.E4M3.UNPACK_B R79, R79 ;  /* 0x0000004fff4f723e */ /* 0x002fe200020006ff */
[----:B------:R-:W-:Y:S01]  /*3070*/  @P4 IMAD.X R57, RZ, RZ, R21, P5 ;  /* 0x000000ffff394224 */ /* 0x000fe200028e0615 */
[----:B------:R-:W-:Y:S01]  /*3080*/  @P2 IADD3 R58, P5, PT, R72, 0x1000, RZ ;  /* 0x00001000483a2810 */ /* 0x000fe20007fbe0ff */
[----:B------:R1:W-:Y:S01]  /*3090*/  @P4 LDGSTS.E.LTC128B [R83], desc[UR12][R60.64] ;  /* 0x000000003c534fae */ /* 0x0003e2000b9a120c */
[----:B------:R-:W-:-:S03]  /*30a0*/  HADD2 R80, R80, R81 ;  /* 0x0000005150507230 */ /* 0x000fc60000000000 */
[----:B------:R-:W-:Y:S01]  /*30b0*/  @P2 IMAD.X R59, RZ, RZ, R73, P5 ;  /* 0x000000ffff3b2224 */ /* 0x000fe200028e0649 */
[----:B------:R-:W-:Y:S01]  /*30c0*/  @!P1 LDGSTS.E.LTC128B.128 [R85], desc[UR12][R52.64] ;  /* 0x0000000034559fae */ /* 0x000fe2000b9a1a0c */
[----:B---3--:R-:W-:Y:S02]  /*30d0*/  F2FP.F16.E2M1.UNPACK_B R74, R25 ;  /* 0x00000019ff4a723e */ /* 0x008fe400020402ff */
[----:B------:R-:W-:Y:S01]  /*30e0*/  F2FP.F16.E2M1.UNPACK_B R75, R29 ;  /* 0x0000001dff4b723e */ /* 0x000fe200020402ff */
[----:B------:R-:W-:Y:S01]  /*30f0*/  @P6 LDGSTS.E.LTC128B.128 [R87], desc[UR12][R54.64] ;  /* 0x0000000036576fae */ /* 0x000fe2000b9a1a0c */
[----:B-1----:R-:W-:-:S03]  /*3100*/  @P4 IADD3 R60, P5, PT, R20, 0x1000, RZ ;  /* 0x00001000143c4810 */ /* 0x002fc60007fbe0ff */
[----:B------:R1:W-:Y:S01]  /*3110*/  @P2 LDGSTS.E.LTC128B [R89+0x100], desc[UR12][R72.64] ;  /* 0x0010000048592fae */ /* 0x0003e2000b9a120c */
[----:B------:R-:W-:Y:S01]  /*3120*/  HFMA2 R74, R74, R75, RZ ;  /* 0x0000004b4a4a7231 */ /* 0x000fe200000000ff */
[----:B------:R-:W-:Y:S02]  /*3130*/  F2FP.F16.E2M1.UNPACK_B R75, R27.B1 ;  /* 0x0000001bff4b723e */ /* 0x000fe400020403ff */
[----:B------:R3:W-:Y:S01]  /*3140*/  @P4 LDGSTS.E.LTC128B [R83+0x10], desc[UR12][R20.64] ;  /* 0x0001000014534fae */ /* 0x0007e2000b9a120c */
[----:B------:R-:W-:Y:S02]  /*3150*/  @P4 IMAD.X R61, RZ, RZ, R21, P5 ;  /* 0x000000ffff3d4224 */ /* 0x000fe400028e0615 */
[----:B------:R-:W-:Y:S01]  /*3160*/  HFMA2 R75, R75, R88, RZ.H0_H0 ;  /* 0x000000584b4b7231 */ /* 0x000fe200000400ff */
[----:B------:R-:W-:Y:S04]  /*3170*/  @!P1 LDGSTS.E.LTC128B.128 [R85+0x800], desc[UR12][R52.64+0x80] ;  /* 0x0080008034559fae */ /* 0x000fe8000b9a1a0c */
[----:B------:R-:W-:Y:S01]  /*3180*/  @P6 LDGSTS.E.LTC128B.128 [R87+0x80], desc[UR12][R54.64+0x80] ;  /* 0x0008008036576fae */ /* 0x000fe2000b9a1a0c */
[----:B-1----:R-:W-:-:S02]  /*3190*/  F2FP.F16.E2M1.UNPACK_B R73, R25.B1 ;  /* 0x00000019ff49723e */ /* 0x002fc400020403ff */
[----:B------:R-:W-:Y:S01]  /*31a0*/  F2FP.F16.E2M1.UNPACK_B R72, R27 ;  /* 0x0000001bff48723e */ /* 0x000fe200020402ff */
[----:B------:R1:W-:Y:S01]  /*31b0*/  @P2 LDGSTS.E.LTC128B [R89+0x200], desc[UR12][R22.64+-0x800] ;  /* 0x0020080016592fae */ /* 0x0003e2000b9a120c */
[-C--:B---3--:R-:W-:Y:S01]  /*31c0*/  F2FP.F16.E2M1.UNPACK_B R20, R25.reuse.B2 ;  /* 0x00000019ff14723e */ /* 0x088fe200030402ff */
[----:B------:R-:W-:Y:S01]  /*31d0*/  HFMA2 R73, R73, R84, RZ.H0_H0 ;  /* 0x0000005449497231 */ /* 0x000fe200000400ff */
[----:B------:R-:W-:Y:S01]  /*31e0*/  F2FP.F16.E2M1.UNPACK_B R21, R25.B3 ;  /* 0x00000019ff15723e */ /* 0x000fe200030403ff */
[----:B------:R3:W-:Y:S01]  /*31f0*/  @P4 LDGSTS.E.LTC128B [R83+0x20], desc[UR12][R56.64+-0x800] ;  /* 0x0002080038534fae */ /* 0x0007e2000b9a120c */
[-C--:B------:R-:W-:Y:S01]  /*3200*/  F2FP.F16.E2M1.UNPACK_B R84, R26.reuse ;  /* 0x0000001aff54723e */ /* 0x080fe200020402ff */
[----:B------:R-:W-:Y:S01]  /*3210*/  HFMA2 R72, R72, R86, RZ ;  /* 0x0000005648487231 */ /* 0x000fe200000000ff */
[----:B------:R-:W-:Y:S01]  /*3220*/  F2FP.F16.E2M1.UNPACK_B R25, R26.B2 ;  /* 0x0000001aff19723e */ /* 0x000fe200030402ff */
[----:B------:R-:W-:Y:S01]  /*3230*/  @!P1 LDGSTS.E.LTC128B.128 [R85+0x1000], desc[UR12][R52.64+0x100] ;  /* 0x0100010034559fae */ /* 0x000fe2000b9a1a0c */
[----:B------:R-:W-:Y:S01]  /*3240*/  HADD2 R73, R74, R73 ;  /* 0x000000494a497230 */ /* 0x000fe20000000000 */
[----:B--2---:R-:W-:-:S02]  /*3250*/  F2FP.F16.E4M3.UNPACK_B R28, R28 ;  /* 0x0000001cff1c723e */ /* 0x004fc400020006ff */
[----:B------:R-:W-:Y:S01]  /*3260*/  @P6 LDGSTS.E.LTC128B.128 [R87+0x100], desc[UR12][R54.64+0x100] ;  /* 0x0010010036576fae */ /* 0x000fe2000b9a1a0c */
[-C--:B-1----:R-:W-:Y:S02]  /*3270*/  F2FP.F16.E2M1.UNPACK_B R22, R29.reuse.B2 ;  /* 0x0000001dff16723e */ /* 0x082fe400030402ff */
[----:B------:R-:W-:Y:S01]  /*3280*/  F2FP.F16.E2M1.UNPACK_B R29, R29.B3 ;  /* 0x0000001dff1d723e */ /* 0x000fe200030403ff */
[----:B------:R1:W-:Y:S01]  /*3290*/  @P2 LDGSTS.E.LTC128B [R89+0x300], desc[UR12][R58.64] ;  /* 0x003000003a592fae */ /* 0x0003e2000b9a120c */
[----:B---3--:R-:W-:Y:S02]  /*32a0*/  IMAD R57, R69, 0x2000, R4 ;  /* 0x0000200045397824 */ /* 0x008fe400078e0204 */
[----:B------:R-:W-:Y:S02]  /*32b0*/  HADD2 R72, R72, R75 ;  /* 0x0000004b48487230 */ /* 0x000fe40000000000 */
[----:B------:R-:W-:Y:S01]  /*32c0*/  HFMA2 R56, R20, R22, RZ ;  /* 0x0000001614387231 */ /* 0x000fe200000000ff */
[----:B------:R2:W-:Y:S01]  /*32d0*/  @P4 LDGSTS.E.LTC128B [R83+0x30], desc[UR12][R60.64] ;  /* 0x000300003c534fae */ /* 0x0005e2000b9a120c */
[----:B------:R-:W-:-:S02]  /*32e0*/  HFMA2 R29, R21, R29, RZ.H0_H0 ;  /* 0x0000001d151d7231 */ /* 0x000fc400000400ff */
[----:B------:R-:W-:Y:S01]  /*32f0*/  HMUL2 R28, R28, R79 ;  /* 0x0000004f1c1c7232 */ /* 0x000fe20000000000 */
[----:B------:R3:W-:Y:S01]  /*3300*/  @!P1 LDGSTS.E.LTC128B.128 [R85+0x1800], desc[UR12][R52.64+0x180] ;  /* 0x0180018034559fae */ /* 0x0007e2000b9a1a0c */
[----:B------:R-:W-:-:S03]  /*3310*/  HFMA2 R29, R56, 1, 1, R29 ;  /* 0x3c003c00381d7831 */ /* 0x000fc6000000001d */
[----:B------:R4:W-:Y:S01]  /*3320*/  @P6 LDGSTS.E.LTC128B.128 [R87+0x180], desc[UR12][R54.64+0x180] ;  /* 0x0018018036576fae */ /* 0x0009e2000b9a1a0c */
[-C--:B-1----:R-:W-:Y:S02]  /*3330*/  F2FP.F16.E2M1.UNPACK_B R59, R26.reuse.B1 ;  /* 0x0000001aff3b723e */ /* 0x082fe400020403ff */
[----:B------:R-:W-:Y:S01]  /*3340*/  F2FP.F16.E2M1.UNPACK_B R26, R26.B3 ;  /* 0x0000001aff1a723e */ /* 0x000fe200030403ff */
[----:B------:R-:W1:Y:S01]  /*3350*/  LDS.128 R20, [R57+0x1000] ;  /* 0x0010000039147984 */ /* 0x000e620000000c00 */
[-C--:B--2---:R-:W-:Y:S02]  /*3360*/  F2FP.F16.E2M1.UNPACK_B R61, R30.reuse.B2 ;  /* 0x0000001eff3d723e */ /* 0x084fe400030402ff */
[-C--:B------:R-:W-:Y:S01]  /*3370*/  F2FP.F16.E2M1.UNPACK_B R58, R27.reuse.B2 ;  /* 0x0000001bff3a723e */ /* 0x080fe200030402ff */
[----:B------:R-:W-:Y:S01]  /*3380*/  HFMA2 R29, R73, 1, 1, R29 ;  /* 0x3c003c00491d7831 */ /* 0x000fe2000000001d */
[----:B---3--:R-:W-:Y:S01]  /*3390*/  F2FP.F16.E2M1.UNPACK_B R53, R30 ;  /* 0x0000001eff35723e */ /* 0x008fe200020402ff */
[----:B------:R-:W0:Y:S01]  /*33a0*/  LDGDEPBAR ;  /* 0x00000000000079af */ /* 0x000e220000000000 */
[----:B------:R-:W-:-:S02]  /*33b0*/  F2FP.F16.E2M1.UNPACK_B R27, R27.B3 ;  /* 0x0000001bff1b723e */ /* 0x000fc400030403ff */
[-C--:B----4-:R-:W-:Y:S01]  /*33c0*/  F2FP.F16.E2M1.UNPACK_B R55, R30.reuse.B1 ;  /* 0x0000001eff37723e */ /* 0x090fe200020403ff */
[----:B------:R-:W0:Y:S01]  /*33d0*/  LDGDEPBAR ;  /* 0x00000000000079af */ /* 0x000e220000000000 */
[----:B------:R-:W-:Y:S01]  /*33e0*/  F2FP.F16.E2M1.UNPACK_B R30, R30.B3 ;  /* 0x0000001eff1e723e */ /* 0x000fe200030403ff */
[----:B------:R-:W-:Y:S01]  /*33f0*/  HFMA2 R84, R84, R53, RZ ;  /* 0x0000003554547231 */ /* 0x000fe200000000ff */
[-C--:B------:R-:W-:Y:S01]  /*3400*/  F2FP.F16.E2M1.UNPACK_B R52, R31.reuse.B3 ;  /* 0x0000001fff34723e */ /* 0x080fe200030403ff */
[----:B------:R-:W-:Y:S01]  /*3410*/  HFMA2 R59, R59, R55, RZ.H0_H0 ;  /* 0x000000373b3b7231 */ /* 0x000fe200000400ff */
[----:B------:R-:W-:Y:S01]  /*3420*/  F2FP.F16.E2M1.UNPACK_B R60, R31.B2 ;  /* 0x0000001fff3c723e */ /* 0x000fe200030402ff */
[----:B------:R-:W-:Y:S02]  /*3430*/  HFMA2 R53, R26, R30, RZ.H0_H0 ;  /* 0x0000001e1a357231 */ /* 0x000fe400000400ff */
[----:B------:R-:W-:Y:S02]  /*3440*/  IMAD R30, R69, 0x200, R13 ;  /* 0x00000200451e7824 */ /* 0x000fe400078e020d */
[----:B------:R-:W-:-:S02]  /*3450*/  HFMA2 R31, R25, R61, RZ ;  /* 0x0000003d191f7231 */ /* 0x000fc400000000ff */
[----:B------:R-:W-:Y:S02]  /*3460*/  HFMA2 R52, R27, R52, RZ.H0_H0 ;  /* 0x000000341b347231 */ /* 0x000fe400000400ff */
[----:B------:R-:W-:Y:S01]  /*3470*/  HFMA2 R29, R80, 1, 1, R29 ;  /* 0x3c003c00501d7831 */ /* 0x000fe2000000001d */
[----:B------:R-:W2:Y:S01]  /*3480*/  LDS.128 R24, [R30+0x100] ;  /* 0x000100001e187984 */ /* 0x000ea20000000c00 */
[----:B------:R-:W-:Y:S02]  /*3490*/  HFMA2 R58, R58, R60, RZ ;  /* 0x0000003c3a3a7231 */ /* 0x000fe400000000ff */
[----:B------:R-:W-:Y:S02]  /*34a0*/  HADD2 R59, R84, R59 ;  /* 0x0000003b543b7230 */ /* 0x000fe40000000000 */
[----:B------:R-:W-:Y:S02]  /*34b0*/  HFMA2 R31, R31, 1, 1, R53 ;  /* 0x3c003c001f1f7831 */ /* 0x000fe40000000035 */
[----:B------:R-:W-:-:S02]  /*34c0*/  HMUL2 R29, R28.H0_H0, R29 ;  /* 0x0000001d1c1d7232 */ /* 0x000fc40000000800 */
[----:B------:R-:W-:Y:S02]  /*34d0*/  HFMA2 R52, R58, 1, 1, R52 ;  /* 0x3c003c003a347831 */ /* 0x000fe40000000034 */
[----:B------:R-:W-:Y:S02]  /*34e0*/  HADD2 R31, R59, R31 ;  /* 0x0000001f3b1f7230 */ /* 0x000fe40000000000 */
[----:B------:R-:W-:Y:S01]  /*34f0*/  HFMA2 R52, R72, 1, 1, R52 ;  /* 0x3c003c0048347831 */ /* 0x000fe20000000034 */
[-C--:B-1----:R-:W-:Y:S02]  /*3500*/  F2FP.F16.E2M1.UNPACK_B R56, R20.reuse ;  /* 0x00000014ff38723e */ /* 0x082fe400020402ff */
[----:B------:R-:W-:Y:S02]  /*3510*/  F2FP.F16.E2M1.UNPACK_B R74, R20.B2 ;  /* 0x00000014ff4a723e */ /* 0x000fe400030402ff */
[-C--:B------:R-:W-:Y:S02]  /*3520*/  F2FP.F16.E2M1.UNPACK_B R72, R22.reuse ;  /* 0x00000016ff48723e */ /* 0x080fe400020402ff */
[----:B------:R-:W-:-:S02]  /*3530*/  F2FP.F16.E2M1.UNPACK_B R61, R22.B1 ;  /* 0x00000016ff3d723e */ /* 0x000fc400020403ff */
[-C--:B------:R-:W-:Y:S01]  /*3540*/  F2FP.F16.E2M1.UNPACK_B R59, R22.reuse.B2 ;  /* 0x00000016ff3b723e */ /* 0x080fe200030402ff */
[----:B------:R-:W-:Y:S01]  /*3550*/  HADD2 R31, R31, R52 ;  /* 0x000000341f1f7230 */ /* 0x000fe20000000000 */
[----:B------:R-:W-:Y:S01]  /*3560*/  F2FP.F16.E2M1.UNPACK_B R58, R22.B3 ;  /* 0x00000016ff3a723e */ /* 0x000fe200030403ff */
[----:B------:R-:W-:Y:S01]  /*3570*/  HMUL2 R52, R70.H0_H0, R78 ;  /* 0x0000004e46347232 */ /* 0x000fe20000000800 */
[-C--:B------:R-:W-:Y:S01]  /*3580*/  F2FP.F16.E2M1.UNPACK_B R70, R20.reuse.B1 ;  /* 0x00000014ff46723e */ /* 0x080fe200020403ff */
[----:B------:R-:W-:Y:S01]  /*3590*/  HMUL2 R31, R28.H1_H1, R31 ;  /* 0x0000001f1c1f7232 */ /* 0x000fe20000000c00 */
[-C--:B------:R-:W-:Y:S01]  /*35a0*/  F2FP.F16.E2M1.UNPACK_B R77, R21.reuse ;  /* 0x00000015ff4d723e */ /* 0x080fe200020402ff */
[C---:B------:R-:W-:Y:S01]  /*35b0*/  IMAD R28, R69.reuse, 0x400, R3 ;  /* 0x00000400451c7824 */ /* 0x040fe200078e0203 */
[-C--:B------:R-:W-:Y:S01]  /*35c0*/  F2FP.F16.E2M1.UNPACK_B R78, R21.reuse.B1 ;  /* 0x00000015ff4e723e */ /* 0x080fe200020403ff */
[----:B------:R-:W-:Y:S01]  /*35d0*/  HFMA2 R52, R52, 1, 1, R76 ;  /* 0x3c003c0034347831 */ /* 0x000fe2000000004c */
[----:B------:R-:W-:Y:S01]  /*35e0*/  F2FP.F16.E2M1.UNPACK_B R76, R20.B3 ;  /* 0x00000014ff4c723e */ /* 0x000fe200030403ff */
[----:B------:R-:W-:Y:S01]  /*35f0*/  HADD2 R31, R29, R31 ;  /* 0x0000001f1d1f7230 */ /* 0x000fe20000000000 */
[-C--:B------:R-:W-:Y:S01]  /*3600*/  F2FP.F16.E2M1.UNPACK_B R79, R21.reuse.B2 ;  /* 0x00000015ff4f723e */ /* 0x080fe200030402ff */
[----:B------:R-:W-:Y:S01]  /*3610*/  IMAD R29, R69, 0x40, R11 ;  /* 0x00000040451d7824 */ /* 0x000fe200078e020b */
[----:B------:R-:W-:Y:S01]  /*3620*/  F2FP.F16.E2M1.UNPACK_B R80, R21.B3 ;  /* 0x00000015ff50723e */ /* 0x000fe200030403ff */
[----:B------:R-:W1:Y:S01]  /*3630*/  LDS.U16 R75, [R28+0x200] ;  /* 0x000200001c4b7984 */ /* 0x000e620000000400 */
[----:B--2---:R-:W-:-:S02]  /*3640*/  F2FP.F16.E2M1.UNPACK_B R20, R24 ;  /* 0x00000018ff14723e */ /* 0x004fc400020402ff */
[-C--:B------:R-:W-:Y:S01]  /*3650*/  F2FP.F16.E2M1.UNPACK_B R22, R24.reuse.B2 ;  /* 0x00000018ff16723e */ /* 0x080fe200030402ff */
[----:B------:R-:W2:Y:S01]  /*3660*/  LDS.U16 R73, [R29+0x20] ;  /* 0x000020001d497984 */ /* 0x000ea20000000400 */
[-C--:B------:R-:W-:Y:S01]  /*3670*/  F2FP.F16.E2M1.UNPACK_B R21, R24.reuse.B1 ;  /* 0x00000018ff15723e */ /* 0x080fe200020403ff */
[----:B------:R-:W-:Y:S02]  /*3680*/  HADD2 R52, R52.H0_H0, R52.H1_H1 ;  /* 0x3000003434347230 */ /* 0x000fe40000000800 */
[----:B------:R-:W-:Y:S01]  /*3690*/  HFMA2 R56, R56, R20, RZ ;  /* 0x0000001438387231 */ /* 0x000fe200000000ff */
[-C--:B------:R-:W-:Y:S01]  /*36a0*/  F2FP.F16.E2M1.UNPACK_B R20, R25.reuse ;  /* 0x00000019ff14723e */ /* 0x080fe200020402ff */
[----:B------:R-:W-:Y:S02]  /*36b0*/  HFMA2 R74, R74, R22, RZ ;  /* 0x000000164a4a7231 */ /* 0x000fe400000000ff */
[----:B------:R-:W-:Y:S01]  /*36c0*/  HFMA2 R70, R70, R21, RZ.H0_H0 ;  /* 0x0000001546467231 */ /* 0x000fe200000400ff */
[-C--:B------:R-:W-:Y:S01]  /*36d0*/  F2FP.F16.E2M1.UNPACK_B R21, R25.reuse.B1 ;  /* 0x00000019ff15723e */ /* 0x080fe200020403ff */
[----:B------:R-:W3:Y:S01]  /*36e0*/  LDS.U16 R28, [R28+0x300] ;  /* 0x000300001c1c7984 */ /* 0x000ee20000000400 */
[-C--:B------:R-:W-:Y:S01]  /*36f0*/  F2FP.F16.E2M1.UNPACK_B R22, R25.reuse.B2 ;  /* 0x00000019ff16723e */ /* 0x080fe200030402ff */
[----:B------:R-:W-:Y:S01]  /*3700*/  HFMA2 R77, R77, R20, RZ ;  /* 0x000000144d4d7231 */ /* 0x000fe200000000ff */
[----:B------:R-:W-:Y:S01]  /*3710*/  F2FP.F16.E2M1.UNPACK_B R24, R24.B3 ;  /* 0x00000018ff18723e */ /* 0x000fe200030403ff */
[----:B------:R-:W-:Y:S01]  /*3720*/  HFMA2 R78, R78, R21, RZ.H0_H0 ;  /* 0x000000154e4e7231 */ /* 0x000fe200000400ff */
[----:B------:R-:W-:Y:S01]  /*3730*/  F2FP.F16.E2M1.UNPACK_B R25, R25.B3 ;  /* 0x00000019ff19723e */ /* 0x000fe200030403ff */
[----:B------:R-:W-:Y:S01]  /*3740*/  HADD2 R56, R56, R70 ;  /* 0x0000004638387230 */ /* 0x000fe20000000000 */
[-C--:B------:R-:W-:Y:S01]  /*3750*/  F2FP.F16.E2M1.UNPACK_B R83, R26.reuse.B2 ;  /* 0x0000001aff53723e */ /* 0x080fe200030402ff */
[----:B------:R-:W-:Y:S01]  /*3760*/  HFMA2 R76, R76, R24, RZ.H0_H0 ;  /* 0x000000184c4c7231 */ /* 0x000fe200000400ff */
[-C--:B------:R-:W-:Y:S01]  /*3770*/  F2FP.F16.E2M1.UNPACK_B R24, R26.reuse ;  /* 0x0000001aff18723e */ /* 0x080fe200020402ff */
[----:B------:R-:W-:Y:S01]  /*3780*/  HFMA2 R80, R80, R25, RZ.H0_H0 ;  /* 0x0000001950507231 */ /* 0x000fe200000400ff */
[-C--:B------:R-:W-:Y:S01]  /*3790*/  F2FP.F16.E2M1.UNPACK_B R25, R26.reuse.B1 ;  /* 0x0000001aff19723e */ /* 0x080fe200020403ff */
[----:B------:R-:W-:Y:S01]  /*37a0*/  HFMA2 R79, R79, R22, RZ ;  /* 0x000000164f4f7231 */ /* 0x000fe200000000ff */
[----:B------:R-:W-:Y:S01]  /*37b0*/  F2FP.F16.E2M1.UNPACK_B R26, R26.B3 ;  /* 0x0000001aff1a723e */ /* 0x000fe200030403ff */
[----:B------:R-:W-:Y:S01]  /*37c0*/  HFMA2 R59, R59, R83, RZ ;  /* 0x000000533b3b7231 */ /* 0x000fe200000000ff */
[-C--:B------:R-:W-:Y:S01]  /*37d0*/  F2FP.F16.E2M1.UNPACK_B R60, R23.reuse ;  /* 0x00000017ff3c723e */ /* 0x080fe200020402ff */
[----:B------:R-:W-:Y:S01]  /*37e0*/  HFMA2 R72, R72, R24, RZ ;  /* 0x0000001848487231 */ /* 0x000fe200000000ff */
[-C--:B------:R-:W-:Y:S01]  /*37f0*/  F2FP.F16.E2M1.UNPACK_B R53, R23.reuse.B1 ;  /* 0x00000017ff35723e */ /* 0x080fe200020403ff */
[----:B------:R-:W-:Y:S01]  /*3800*/  HFMA2 R61, R61, R25, RZ.H0_H0 ;  /* 0x000000193d3d7231 */ /* 0x000fe200000400ff */
[-C--:B------:R-:W-:Y:S01]  /*3810*/  F2FP.F16.E2M1.UNPACK_B R54, R23.reuse.B2 ;  /* 0x00000017ff36723e */ /* 0x080fe200030402ff */
[----:B------:R-:W-:Y:S01]  /*3820*/  HFMA2 R58, R58, R26, RZ.H0_H0 ;  /* 0x0000001a3a3a7231 */ /* 0x000fe200000400ff */
[----:B------:R-:W-:Y:S01]  /*3830*/  F2FP.F16.E2M1.UNPACK_B R55, R23.B3 ;  /* 0x00000017ff37723e */ /* 0x000fe200030403ff */
[----:B------:R-:W-:Y:S01]  /*3840*/  HFMA2 R74, R74, 1, 1, R76 ;  /* 0x3c003c004a4a7831 */ /* 0x000fe2000000004c */
[-C--:B------:R-:W-:Y:S01]  /*3850*/  F2FP.F16.E2M1.UNPACK_B R84, R27.reuse ;  /* 0x0000001bff54723e */ /* 0x080fe200020402ff */
[----:B------:R-:W4:Y:S01]  /*3860*/  LDS.128 R20, [R57+0x1800] ;  /* 0x0018000039147984 */ /* 0x000f220000000c00 */
[-C--:B------:R-:W-:Y:S01]  /*3870*/  F2FP.F16.E2M1.UNPACK_B R85, R27.reuse.B1 ;  /* 0x0000001bff55723e */ /* 0x080fe200020403ff */
[----:B------:R-:W-:Y:S01]  /*3880*/  HFMA2 R79, R79, 1, 1, R80 ;  /* 0x3c003c004f4f7831 */ /* 0x000fe20000000050 */
[-C--:B------:R-:W-:Y:S01]  /*3890*/  F2FP.F16.E2M1.UNPACK_B R81, R27.reuse.B2 ;  /* 0x0000001bff51723e */ /* 0x080fe200030402ff */
[----:B------:R-:W-:Y:S01]  /*38a0*/  HADD2 R77, R77, R78 ;  /* 0x0000004e4d4d7230 */ /* 0x000fe20000000000 */
[----:B------:R-:W-:Y:S01]  /*38b0*/  F2FP.F16.E2M1.UNPACK_B R82, R27.B3 ;  /* 0x0000001bff52723e */ /* 0x000fe200030403ff */
[----:B------:R-:W-:Y:S01]  /*38c0*/  HFMA2 R60, R60, R84, RZ ;  /* 0x000000543c3c7231 */ /* 0x000fe200000000ff */
[----:B------:R5:W4:Y:S01]  /*38d0*/  LDS.128 R24, [R30+0x180] ;  /* 0x000180001e187984 */ /* 0x000b220000000c00 */
[----:B------:R-:W-:-:S02]  /*38e0*/  HFMA2 R53, R53, R85, RZ.H0_H0 ;  /* 0x0000005535357231 */ /* 0x000fc400000400ff */
[----:B------:R-:W-:Y:S02]  /*38f0*/  HFMA2 R54, R54, R81, RZ ;  /* 0x0000005136367231 */ /* 0x000fe400000000ff */
[----:B------:R-:W-:Y:S02]  /*3900*/  HFMA2 R55, R55, R82, RZ.H0_H0 ;  /* 0x0000005237377231 */ /* 0x000fe400000400ff */
[----:B------:R-:W-:Y:S02]  /*3910*/  HFMA2 R58, R59, 1, 1, R58 ;  /* 0x3c003c003b3a7831 */ /* 0x000fe4000000003a */
[----:B------:R-:W-:Y:S02]  /*3920*/  HADD2 R56, R56, R74 ;  /* 0x0000004a38387230 */ /* 0x000fe40000000000 */
[----:B------:R-:W-:Y:S02]  /*3930*/  HFMA2 R77, R77, 1, 1, R79 ;  /* 0x3c003c004d4d7831 */ /* 0x000fe4000000004f */
[----:B------:R-:W-:Y:S01]  /*3940*/  HADD2 R61, R72, R61 ;  /* 0x0000003d483d7230 */ /* 0x000fe20000000000 */
[----:B------:R-:W-:Y:S01]  /*3950*/  PRMT R66, R66, 0x5410, R31 ;  /* 0x0000541042427816 */ /* 0x000fe2000000001f */
[----:B------:R-:W-:-:S02]  /*3960*/  HADD2 R53, R60, R53 ;  /* 0x000000353c357230 */ /* 0x000fc40000000000 */
[----:B------:R-:W-:Y:S01]  /*3970*/  HFMA2 R54, R54, 1, 1, R55 ;  /* 0x3c003c0036367831 */ /* 0x000fe20000000037 */
[----:B------:R-:W-:Y:S01]  /*3980*/  PRMT R31, R52, 0x7610, R31 ;  /* 0x00007610341f7816 */ /* 0x000fe2000000001f */
[----:B------:R-:W4:Y:S01]  /*3990*/  LDS.U16 R29, [R29+0x30] ;  /* 0x000030001d1d7984 */ /* 0x000f220000000400 */
[----:B-1----:R-:W-:Y:S01]  /*39a0*/  F2FP.F16.E4M3.UNPACK_B R75, R75 ;  /* 0x0000004bff4b723e */ /* 0x002fe200020006ff */
[----:B------:R-:W-:Y:S01]  /*39b0*/  HADD2 R58, R61, R58 ;  /* 0x0000003a3d3a7230 */ /* 0x000fe20000000000 */
[----:B--2---:R-:W-:Y:S01]  /*39c0*/  F2FP.F16.E4M3.UNPACK_B R73, R73 ;  /* 0x00000049ff49723e */ /* 0x004fe200020006ff */
[----:B------:R-:W-:Y:S01]  /*39d0*/  HFMA2 R56, R56, 1, 1, R77 ;  /* 0x3c003c0038387831 */ /* 0x000fe2000000004d */
[----:B------:R-:W-:-:S04]  /*39e0*/  DEPBAR.LE SB0, 0x0 ;  /* 0x000080000000791a */ /* 0x000fc80000000000 */
[----:B------:R-:W-:Y:S02]  /*39f0*/  HFMA2 R53, R53, 1, 1, R54 ;  /* 0x3c003c0035357831 */ /* 0x000fe40000000036 */
[----:B------:R-:W-:Y:S02]  /*3a00*/  HMUL2 R73, R75, R73 ;  /* 0x000000494b497232 */ /* 0x000fe40000000000 */
[----:B-----5:R-:W-:Y:S01]  /*3a10*/  HFMA2 R30, R66, 1, 1, R31 ;  /* 0x3c003c00421e7831 */ /* 0x020fe2000000001f */
[----:B---3--:R-:W-:Y:S01]  /*3a20*/  F2FP.F16.E4M3.UNPACK_B R28, R28 ;  /* 0x0000001cff1c723e */ /* 0x008fe200020006ff */
[C---:B------:R-:W-:Y:S02]  /*3a30*/  HMUL2 R52, R73.reuse.H0_H0, R56 ;  /* 0x0000003849347232 */ /* 0x040fe40000000800 */
[----:B------:R-:W-:Y:S01]  /*3a40*/  HADD2 R53, R58, R53 ;  /* 0x000000353a357230 */ /* 0x000fe20000000000 */
[-C--:B----4-:R-:W-:Y:S02]  /*3a50*/  F2FP.F16.E2M1.UNPACK_B R60, R20.reuse ;  /* 0x00000014ff3c723e */ /* 0x090fe400020402ff */
[-C--:B------:R-:W-:Y:S01]  /*3a60*/  F2FP.F16.E2M1.UNPACK_B R76, R20.reuse.B1 ;  /* 0x00000014ff4c723e */ /* 0x080fe200020403ff */
[----:B------:R-:W-:Y:S01]  /*3a70*/  HMUL2 R31, R73.H1_H1, R53 ;  /* 0x00000035491f7232 */ /* 0x000fe20000000c00 */
[----:B------:R-:W-:-:S02]  /*3a80*/  F2FP.F16.E2M1.UNPACK_B R66, R20.B2 ;  /* 0x00000014ff42723e */ /* 0x000fc400030402ff */
[----:B------:R-:W-:Y:S01]  /*3a90*/  F2FP.F16.E2M1.UNPACK_B R70, R20.B3 ;  /* 0x00000014ff46723e */ /* 0x000fe200030403ff */
[----:B------:R-:W-:Y:S01]  /*3aa0*/  HADD2 R31, R52, R31 ;  /* 0x0000001f341f7230 */ /* 0x000fe20000000000 */
[----:B------:R-:W-:Y:S01]  /*3ab0*/  F2FP.F16.E2M1.UNPACK_B R72, R24 ;  /* 0x00000018ff48723e */ /* 0x000fe200020402ff */
[----:B------:R-:W-:Y:S01]  /*3ac0*/  IMAD.MOV.U32 R52, RZ, RZ, R68 ;  /* 0x000000ffff347224 */ /* 0x000fe200078e0044 */
[----:B------:R-:W-:Y:S02]  /*3ad0*/  F2FP.F16.E2M1.UNPACK_B R20, R22.B1 ;  /* 0x00000016ff14723e */ /* 0x000fe400020403ff */
[-C--:B------:R-:W-:Y:S01]  /*3ae0*/  F2FP.F16.E2M1.UNPACK_B R61, R21.reuse ;  /* 0x00000015ff3d723e */ /* 0x080fe200020402ff */
[----:B------:R-:W-:Y:S01]  /*3af0*/  HFMA2 R60, R60, R72, RZ ;  /* 0x000000483c3c7231 */ /* 0x000fe200000000ff */
[----:B------:R-:W-:Y:S02]  /*3b00*/  F2FP.F16.E2M1.UNPACK_B R72, R26.B1 ;  /* 0x0000001aff48723e */ /* 0x000fe400020403ff */
[----:B------:R-:W-:-:S02]  /*3b10*/  F2FP.F16.E2M1.UNPACK_B R53, R21.B2 ;  /* 0x00000015ff35723e */ /* 0x000fc400030402ff */
[-C--:B------:R-:W-:Y:S01]  /*3b20*/  F2FP.F16.E2M1.UNPACK_B R78, R24.reuse.B2 ;  /* 0x00000018ff4e723e */ /* 0x080fe200030402ff */
[----:B------:R-:W-:Y:S01]  /*3b30*/  HFMA2 R72, R20, R72, RZ.H0_H0 ;  /* 0x0000004814487231 */ /* 0x000fe200000400ff */
[-C--:B------:R-:W-:Y:S01]  /*3b40*/  F2FP.F16.E2M1.UNPACK_B R80, R25.reuse ;  /* 0x00000019ff50723e */ /* 0x080fe200020402ff */
[----:B------:R-:W-:Y:S01]  /*3b50*/  VIADD R20, R69, 0x1 ;  /* 0x0000000145147836 */ /* 0x000fe20000000000 */
[----:B------:R-:W-:Y:S02]  /*3b60*/  F2FP.F16.E2M1.UNPACK_B R82, R25.B2 ;  /* 0x00000019ff52723e */ /* 0x000fe400030402ff */
[-C--:B------:R-:W-:Y:S01]  /*3b70*/  F2FP.F16.E2M1.UNPACK_B R59, R21.reuse.B1 ;  /* 0x00000015ff3b723e */ /* 0x080fe200020403ff */
[----:B------:R-:W-:Y:S01]  /*3b80*/  HFMA2 R66, R66, R78, RZ ;  /* 0x0000004e42427231 */ /* 0x000fe200000000ff */
[----:B------:R-:W-:Y:S01]  /*3b90*/  F2FP.F16.E2M1.UNPACK_B R56, R21.B3 ;  /* 0x00000015ff38723e */ /* 0x000fe200030403ff */
[----:B------:R-:W-:Y:S01]  /*3ba0*/  HFMA2 R61, R61, R80, RZ ;  /* 0x000000503d3d7231 */ /* 0x000fe200000000ff */
[-C--:B------:R-:W-:Y:S01]  /*3bb0*/  F2FP.F16.E2M1.UNPACK_B R77, R24.reuse.B1 ;  /* 0x00000018ff4d723e */ /* 0x080fe200020403ff */
[----:B------:R-:W-:Y:S01]  /*3bc0*/  HFMA2 R82, R53, R82, RZ ;  /* 0x0000005235527231 */ /* 0x000fe200000000ff */
[----:B------:R-:W-:Y:S01]  /*3bd0*/  F2FP.F16.E2M1.UNPACK_B R79, R24.B3 ;  /* 0x00000018ff4f723e */ /* 0x000fe200030403ff */
[----:B------:R-:W-:Y:S01]  /*3be0*/  IMAD.MOV.U32 R53, RZ, RZ, R69 ;  /* 0x000000ffff357224 */ /* 0x000fe200078e0045 */
[-C--:B------:R-:W-:Y:S01]  /*3bf0*/  F2FP.F16.E2M1.UNPACK_B R57, R22.reuse ;  /* 0x00000016ff39723e */ /* 0x080fe200020402ff */
[----:B------:R-:W-:Y:S01]  /*3c00*/  HFMA2 R76, R76, R77, RZ.H0_H0 ;  /* 0x0000004d4c4c7231 */ /* 0x000fe200000400ff */
[-C--:B------:R-:W-:Y:S01]  /*3c10*/  F2FP.F16.E2M1.UNPACK_B R21, R22.reuse.B2 ;  /* 0x00000016ff15723e */ /* 0x080fe200030402ff */
[----:B------:R-:W-:Y:S01]  /*3c20*/  HFMA2 R70, R70, R79, RZ.H0_H0 ;  /* 0x0000004f46467231 */ /* 0x000fe200000400ff */
[----:B------:R-:W-:Y:S01]  /*3c30*/  F2FP.F16.E2M1.UNPACK_B R58, R22.B3 ;  /* 0x00000016ff3a723e */ /* 0x000fe200030403ff */
[----:B------:R-:W-:Y:S01]  /*3c40*/  HADD2 R60, R60, R76 ;  /* 0x0000004c3c3c7230 */ /* 0x000fe20000000000 */
[----:B------:R-:W-:-:S02]  /*3c50*/  F2FP.F16.E2M1.UNPACK_B R81, R25.B1 ;  /* 0x00000019ff51723e */ /* 0x000fc400020403ff */
[----:B------:R-:W-:Y:S01]  /*3c60*/  F2FP.F16.E2M1.UNPACK_B R83, R25.B3 ;  /* 0x00000019ff53723e */ /* 0x000fe200030403ff */
[----:B------:R-:W-:Y:S01]  /*3c70*/  HFMA2 R66, R66, 1, 1, R70 ;  /* 0x3c003c0042427831 */ /* 0x000fe20000000046 */
[-C--:B------:R-:W-:Y:S01]  /*3c80*/  F2FP.F16.E2M1.UNPACK_B R75, R26.reuse ;  /* 0x0000001aff4b723e */ /* 0x080fe200020402ff */
[----:B------:R-:W-:Y:S01]  /*3c90*/  HFMA2 R59, R59, R81, RZ.H0_H0 ;  /* 0x000000513b3b7231 */ /* 0x000fe200000400ff */
[-C--:B------:R-:W-:Y:S01]  /*3ca0*/  F2FP.F16.E2M1.UNPACK_B R24, R26.reuse.B2 ;  /* 0x0000001aff18723e */ /* 0x080fe200030402ff */
[----:B------:R-:W-:Y:S01]  /*3cb0*/  HFMA2 R56, R56, R83, RZ.H0_H0 ;  /* 0x0000005338387231 */ /* 0x000fe200000400ff */
[----:B------:R-:W-:Y:S01]  /*3cc0*/  F2FP.F16.E2M1.UNPACK_B R74, R26.B3 ;  /* 0x0000001aff4a723e */ /* 0x000fe200030403ff */
[----:B------:R-:W-:Y:S01]  /*3cd0*/  HADD2 R59, R61, R59 ;  /* 0x0000003b3d3b7230 */ /* 0x000fe20000000000 */
[-C--:B------:R-:W-:Y:S01]  /*3ce0*/  F2FP.F16.E2M1.UNPACK_B R55, R23.reuse ;  /* 0x00000017ff37723e */ /* 0x080fe200020402ff */
[----:B------:R-:W-:Y:S01]  /*3cf0*/  HFMA2 R57, R57, R75, RZ ;  /* 0x0000004b39397231 */ /* 0x000fe200000000ff */
[----:B------:R-:W-:Y:S01]  /*3d00*/  F2FP.F16.E2M1.UNPACK_B R22, R23.B2 ;  /* 0x00000017ff16723e */ /* 0x000fe200030402ff */
[----:B------:R-:W-:Y:S01]  /*3d10*/  HFMA2 R58, R58, R74, RZ.H0_H0 ;  /* 0x0000004a3a3a7231 */ /* 0x000fe200000400ff */
[-C--:B------:R-:W-:Y:S01]  /*3d20*/  F2FP.F16.E2M1.UNPACK_B R25, R27.reuse ;  /* 0x0000001bff19723e */ /* 0x080fe200020402ff */
[----:B------:R-:W-:Y:S01]  /*3d30*/  HFMA2 R21, R21, R24, RZ ;  /* 0x0000001815157231 */ /* 0x000fe200000000ff */
[----:B------:R-:W-:Y:S01]  /*3d40*/  F2FP.F16.E2M1.UNPACK_B R26, R27.B2 ;  /* 0x0000001bff1a723e */ /* 0x000fe200030402ff */
[----:B------:R-:W-:Y:S01]  /*3d50*/  HFMA2 R56, R82, 1, 1, R56 ;  /* 0x3c003c0052387831 */ /* 0x000fe20000000038 */
[----:B------:R-:W-:Y:S01]  /*3d60*/  F2FP.F16.E2M1.UNPACK_B R54, R23.B1 ;  /* 0x00000017ff36723e */ /* 0x000fe200020403ff */
[----:B------:R-:W-:Y:S01]  /*3d70*/  HADD2 R60, R60, R66 ;  /* 0x000000423c3c7230 */ /* 0x000fe20000000000 */
[----:B------:R-:W-:Y:S01]  /*3d80*/  F2FP.F16.E2M1.UNPACK_B R73, R27.B1 ;  /* 0x0000001bff49723e */ /* 0x000fe200020403ff */
[----:B------:R-:W-:Y:S01]  /*3d90*/  HFMA2 R25, R55, R25, RZ ;  /* 0x0000001937197231 */ /* 0x000fe200000000ff */
[----:B------:R-:W-:Y:S01]  /*3da0*/  F2FP.F16.E2M1.UNPACK_B R23, R23.B3 ;  /* 0x00000017ff17723e */ /* 0x000fe200030403ff */
[----:B------:R-:W-:Y:S01]  /*3db0*/  HFMA2 R74, R22, R26, RZ ;  /* 0x0000001a164a7231 */ /* 0x000fe200000000ff */
[----:B------:R-:W-:Y:S01]  /*3dc0*/  F2FP.F16.E2M1.UNPACK_B R27, R27.B3 ;  /* 0x0000001bff1b723e */ /* 0x000fe200030403ff */
[----:B------:R-:W-:Y:S01]  /*3dd0*/  HFMA2 R73, R54, R73, RZ.H0_H0 ;  /* 0x0000004936497231 */ /* 0x000fe200000400ff */
[----:B------:R-:W-:Y:S01]  /*3de0*/  BAR.SYNC.DEFER_BLOCKING 0x0 ;  /* 0x0000000000007b1d */ /* 0x000fe20000010000 */
[----:B------:R-:W-:Y:S01]  /*3df0*/  ISETP.NE.AND P1, PT, R20, 0x2, PT ;  /* 0x000000021400780c */ /* 0x000fe20003f25270 */
[----:B------:R-:W-:-:S02]  /*3e00*/  HFMA2 R58, R21, 1, 1, R58 ;  /* 0x3c003c00153a7831 */ /* 0x000fc4000000003a */
[----:B------:R-:W-:Y:S02]  /*3e10*/  HFMA2 R75, R23, R27, RZ.H0_H0 ;  /* 0x0000001b174b7231 */ /* 0x000fe400000400ff */
[----:B------:R-:W-:Y:S01]  /*3e20*/  HFMA2 R56, R59, 1, 1, R56 ;  /* 0x3c003c003b387831 */ /* 0x000fe20000000038 */
[----:B------:R-:W-:Y:S01]  /*3e30*/  SEL R69, R20, RZ, P1 ;  /* 0x000000ff14457207 */ /* 0x000fe20000800000 */
[----:B------:R-:W-:Y:S01]  /*3e40*/  HADD2 R73, R25, R73 ;  /* 0x0000004919497230 */ /* 0x000fe20000000000 */
[----:B------:R-:W-:Y:S01]  /*3e50*/  F2FP.F16.E4M3.UNPACK_B R29, R29 ;  /* 0x0000001dff1d723e */ /* 0x000fe200020006ff */
[----:B------:R-:W-:Y:S02]  /*3e60*/  HADD2 R57, R57, R72 ;  /* 0x0000004839397230 */ /* 0x000fe40000000000 */
[----:B------:R-:W-:Y:S02]  /*3e70*/  HFMA2 R74, R74, 1, 1, R75 ;  /* 0x3c003c004a4a7831 */ /* 0x000fe4000000004b */
[----:B------:R-:W-:-:S02]  /*3e80*/  IMAD R55, R69, 0x400, R12 ;  /* 0x0000040045377824 */ /* 0x000fc400078e020c */
[C---:B------:R-:W-:Y:S02]  /*3e90*/  IMAD R54, R69.reuse, 0x40, R19 ;  /* 0x0000004045367824 */ /* 0x040fe400078e0213 */
[----:B------:R-:W-:Y:S02]  /*3ea0*/  HFMA2 R56, R60, 1, 1, R56 ;  /* 0x3c003c003c387831 */ /* 0x000fe40000000038 */
[C---:B------:R-:W-:Y:S02]  /*3eb0*/  IMAD R24, R69.reuse, 0x2000, R14 ;  /* 0x0000200045187824 */ /* 0x040fe400078e020e */
[----:B------:R-:W-:Y:S02]  /*3ec0*/  HADD2 R57, R57, R58 ;  /* 0x0000003a39397230 */ /* 0x000fe40000000000 */
[----:B------:R-:W-:Y:S02]  /*3ed0*/  IMAD R20, R69, 0x200, R32 ;  /* 0x0000020045147824 */ /* 0x000fe400078e0220 */
[----:B------:R-:W-:-:S02]  /*3ee0*/  HFMA2 R73, R73, 1, 1, R74 ;  /* 0x3c003c0049497831 */ /* 0x000fc4000000004a */
[----:B------:R-:W-:Y:S02]  /*3ef0*/  HMUL2 R28, R28, R29 ;  /* 0x0000001d1c1c7232 */ /* 0x000fe40000000000 */
[----:B------:R-:W-:Y:S02]  /*3f00*/  IMAD.MOV.U32 R59, RZ, RZ, R53 ;  /* 0x000000ffff3b7224 */ /* 0x000fe400078e0035 */
[----:B------:R-:W-:Y:S01]  /*3f10*/  HMUL2 R56, R28.H0_H0, R56 ;  /* 0x000000381c387232 */ /* 0x000fe20000000800 */
[----:B------:R-:W1:Y:S01]  /*3f20*/  LDS.U16 R55, [R55+0x4450] ;  /* 0x0044500037377984 */ /* 0x000e620000000400 */
[----:B------:R-:W-:-:S03]  /*3f30*/  HADD2 R57, R57, R73 ;  /* 0x0000004939397230 */ /* 0x000fc60000000000 */
[----:B------:R-:W2:Y:S01]  /*3f40*/  LDS.U16 R54, [R54+0x4c50] ;  /* 0x004c500036367984 */ /* 0x000ea20000000400 */
[----:B------:R-:W-:-:S03]  /*3f50*/  HMUL2 R57, R28.H1_H1, R57 ;  /* 0x000000391c397232 */ /* 0x000fc60000000c00 */
[----:B------:R-:W3:Y:S01]  /*3f60*/  LDS.128 R24, [R24+0x50] ;  /* 0x0000500018187984 */ /* 0x000ee20000000c00 */
[C-C-:B------:R-:W-:Y:S02]  /*3f70*/  PRMT R28, R30.reuse, 0x5410, R31.reuse ;  /* 0x000054101e1c7816 */ /* 0x140fe4000000001f */
[----:B------:R-:W-:Y:S01]  /*3f80*/  PRMT R31, R30, 0x7632, R31 ;  /* 0x000076321e1f7816 */ /* 0x000fe2000000001f */
[----:B------:R-:W4:Y:S01]  /*3f90*/  LDS.128 R20, [R20+0x4050] ;  /* 0x0040500014147984 */ /* 0x000f220000000c00 */
[----:B------:R-:W-:-:S03]  /*3fa0*/  HADD2 R56, R56, R57 ;  /* 0x0000003938387230 */ /* 0x000fc60000000000 */
[----:B------:R-:W-:Y:S02]  /*3fb0*/  HFMA2 R28, R28, 1, 1, R31 ;  /* 0x3c003c001c1c7831 */ /* 0x000fe4000000001f */
[----:B------:R-:W-:Y:S02]  /*3fc0*/  HADD2 R56, R56.H0_H0, R56.H1_H1 ;  /* 0x3000003838387230 */ /* 0x000fe40000000800 */
[----:B------:R-:W-:-:S04]  /*3fd0*/  HADD2 R28, R28.H0_H0, R28.H1_H1 ;  /* 0x3000001c1c1c7230 */ /* 0x000fc80000000800 */
[----:B------:R-:W-:Y:S01]  /*3fe0*/  HADD2 R66, R28.H0_H0, R56.H0_H0 ;  /* 0x200000381c427230 */ /* 0x000fe20000000800 */
[----:B-1----:R-:W-:Y:S02]  /*3ff0*/  PRMT R28, R55, 0x7610, R28 ;  /* 0x00007610371c7816 */ /* 0x002fe4000000001c */
[----:B--2---:R-:W-:Y:S01]  /*4000*/  PRMT R29, R54, 0x7610, R29 ;  /* 0x00007610361d7816 */ /* 0x004fe2000000001d */
[----:B------:R-:W-:Y:S06]  /*4010*/  BRA.U !UP0, `(.L_x_64) ;  /* 0xffffffe508fc7547 */ /* 0x000fec000b83ffff */
.L_x_63:
[----:B------:R-:W0:Y:S01]  /*4020*/  LDGDEPBAR ;  /* 0x00000000000079af */ /* 0x000e220000000000 */
[----:B--23--:R-:W-:-:S05]  /*4030*/  IMAD.IADD R27, R38, 0x1, R67 ;  /* 0x00000001261b7824 */ /* 0x00cfca00078e0243 */
[----:B------:R-:W-:Y:S01]  /*4040*/  ISETP.GE.AND P1, PT, R27, R71, PT ;  /* 0x000000471b00720c */ /* 0x000fe20003f26270 */
[----:B------:R-:W-:-:S04]  /*4050*/  DEPBAR.LE SB0, 0x0 ;  /* 0x000080000000791a */ /* 0x000fc80000000000 */
[----:B------:R-:W-:Y:S08]  /*4060*/  BAR.SYNC.DEFER_BLOCKING 0x0 ;  /* 0x0000000000007b1d */ /* 0x000ff00000010000 */
[----:B------:R-:W-:Y:S05]  /*4070*/  @P1 BRA `(.L_x_62) ;  /* 0x0000001800b41947 */ /* 0x000fea0003800000 */
[----:B------:R-:W-:Y:S01]  /*4080*/  BSSY.RECONVERGENT B2, `(.L_x_65) ;  /* 0x00001ab000027945 */ /* 0x000fe20003800200 */
[----:B------:R-:W-:-:S07]  /*4090*/  PRMT R26, RZ, 0x7610, R26 ;  /* 0x00007610ff1a7816 */ /* 0x000fce000000001a */
.L_x_120:
[----:B----4-:R-:W-:-:S05]  /*40a0*/  IMAD.IADD R20, R36, 0x1, -R27 ;  /* 0x0000000124147824 */ /* 0x010fca00078e0a1b */
[----:B------:R-:W-:-:S04]  /*40b0*/  LEA.HI R20, R20, R20, RZ, 0x1 ;  /* 0x0000001414147211 */ /* 0x000fc800078f08ff */
[----:B------:R-:W-:-:S05]  /*40c0*/  SHF.R.S32.HI R20, RZ, 0x1, R20 ;  /* 0x00000001ff147819 */ /* 0x000fca0000011414 */
[----:B------:R-:W-:-:S05]  /*40d0*/  IMAD.MOV R25, RZ, RZ, -R20 ;  /* 0x000000ffff197224 */ /* 0x000fca00078e0a14 */
[----:B------:R-:W-:Y:S02]  /*40e0*/  SHF.R.S32.HI R23, RZ, 0x1f, R25 ;  /* 0x0000001fff177819 */ /* 0x000fe40000011419 */
[----:B------:R-:W-:Y:S02]  /*40f0*/  IADD3 R28, P1, PT, R25, R44, RZ ;  /* 0x0000002c191c7210 */ /* 0x000fe40007f3e0ff */
[----:B------:R-:W-:-:S03]  /*4100*/  SHF.R.S32.HI R20, RZ, 0x1f, R27 ;  /* 0x0000001fff147819 */ /* 0x000fc6000001141b */
[----:B------:R-:W-:Y:S01]  /*4110*/  IMAD.X R29, R23, 0x1, R45, P1 ;  /* 0x00000001171d7824 */ /* 0x000fe200008e062d */
[----:B------:R-:W-:-:S04]  /*4120*/  LEA.HI R20, R20, R27, RZ, 0x4 ;  /* 0x0000001b14147211 */ /* 0x000fc800078f20ff */
[----:B------:R-:W2:Y:S01]  /*4130*/  LDG.E.U8 R28, desc[UR12][R28.64] ;  /* 0x0000000c1c1c7981 */ /* 0x000ea2000c1e1100 */
[----:B------:R-:W-:-:S05]  /*4140*/  SHF.R.S32.HI R20, RZ, 0x4, R20 ;  /* 0x00000004ff147819 */ /* 0x000fca0000011414 */
[----:B------:R-:W-:-:S05]  /*4150*/  IMAD.SHL.U32 R21, R20, 0x80, RZ ;  /* 0x0000008014157824 */ /* 0x000fca00078e00ff */
[----:B------:R-:W-:-:S04]  /*4160*/  LOP3.LUT R21, R21, 0xfffffe00, RZ, 0xc0, !PT ;  /* 0xfffffe0015157812 */ /* 0x000fc800078ec0ff */
[----:B------:R-:W-:Y:S02]  /*4170*/  LOP3.LUT R24, R21, 0x3, R20, 0xf8, !PT ;  /* 0x0000000315187812 */ /* 0x000fe400078ef814 */
[----:B------:R-:W-:Y:S02]  /*4180*/  IADD3 R20, P2, PT, R25, R42, RZ ;  /* 0x0000002a19147210 */ /* 0x000fe40007f5e0ff */
[----:B------:R-:W-:Y:S02]  /*4190*/  SHF.R.S32.HI R25, RZ, 0x1f, R24 ;  /* 0x0000001fff197819 */ /* 0x000fe40000011418 */
[C---:B------:R-:W-:Y:S01]  /*41a0*/  IADD3 R22, P1, PT, R24.reuse, R65, RZ ;  /* 0x0000004118167210 */ /* 0x040fe20007f3e0ff */
[----:B------:R-:W-:Y:S01]  /*41b0*/  IMAD.X R21, R23, 0x1, R43, P2 ;  /* 0x0000000117157824 */ /* 0x000fe200010e062b */
[----:B------:R-:W-:-:S03]  /*41c0*/  IADD3 R24, P2, PT, R24, R63, RZ ;  /* 0x0000003f18187210 */ /* 0x000fc60007f5e0ff */
[C---:B------:R-:W-:Y:S01]  /*41d0*/  IMAD.X R23, R25.reuse, 0x1, R64, P1 ;  /* 0x0000000119177824 */ /* 0x040fe200008e0640 */
[----:B------:R-:W-:Y:S01]  /*41e0*/  BSSY.RECONVERGENT B3, `(.L_x_66) ;  /* 0x0000060000037945 */ /* 0x000fe20003800200 */
[----:B------:R-:W-:Y:S01]  /*41f0*/  IMAD.X R25, R25, 0x1, R62, P2 ;  /* 0x0000000119197824 */ /* 0x000fe200010e063e */
[----:B------:R1:W5:Y:S04]  /*4200*/  LDG.E.U8 R20, desc[UR12][R20.64] ;  /* 0x0000000c14147981 */ /* 0x000368000c1e1100 */
[----:B------:R3:W5:Y:S04]  /*4210*/  LDG.E.U8 R22, desc[UR12][R22.64] ;  /* 0x0000000c16167981 */ /* 0x000768000c1e1100 */
[----:B------:R3:W5:Y:S01]  /*4220*/  LDG.E.U8 R24, desc[UR12][R24.64] ;  /* 0x0000000c18187981 */ /* 0x000762000c1e1100 */
[----:B--2---:R-:W-:-:S02]  /*4230*/  LOP3.LUT P1, R29, R28, 0x6, RZ, 0xc0, !PT ;  /* 0x000000061c1d7812 */ /* 0x004fc4000782c0ff */
[----:B------:R-:W-:Y:S02]  /*4240*/  LOP3.LUT R30, R28, 0x1, RZ, 0xc0, !PT ;  /* 0x000000011c1e7812 */ /* 0x000fe400078ec0ff */
[----:B------:R-:W-:-:S09]  /*4250*/  SHF.R.U32.HI R54, RZ, 0x3, R28 ;  /* 0x00000003ff367819 */ /* 0x000fd2000001161c */
[----:B------:R-:W-:-:S04]  /*4260*/  @P1 LOP3.LUT R30, R30, 0x2, RZ, 0xfc, !PT ;  /* 0x000000021e1e1812 */ /* 0x000fc800078efcff */
[----:B------:R-:W-:Y:S02]  /*4270*/  LOP3.LUT P2, RZ, R29, 0xff, R30, 0xc8, !PT ;  /* 0x000000ff1dff7812 */ /* 0x000fe4000784c81e */
[----:B------:R-:W-:-:S04]  /*4280*/  SHF.R.U32.HI R29, RZ, 0x1, R28 ;  /* 0x00000001ff1d7819 */ /* 0x000fc8000001161c */
[----:B------:R-:W-:-:S05]  /*4290*/  LOP3.LUT R29, R29, 0x3, RZ, 0xc0, !PT ;  /* 0x000000031d1d7812 */ /* 0x000fca00078ec0ff */
[----:B------:R-:W-:Y:S02]  /*42a0*/  VIADD R29, R29, 0xffffffff ;  /* 0xffffffff1d1d7836 */ /* 0x000fe40000000000 */
[----:B-1----:R-:W-:-:S03]  /*42b0*/  @!P2 IMAD.U32 R21, R54, -0x80000000, RZ ;  /* 0x800000003615a824 */ /* 0x002fc600078e00ff */
[----:B------:R-:W-:Y:S01]  /*42c0*/  SEL R29, R29, RZ, P1 ;  /* 0x000000ff1d1d7207 */ /* 0x000fe20000800000 */
[----:B---3--:R-:W-:Y:S06]  /*42d0*/  @!P2 BRA `(.L_x_67) ;  /* 0x000000040040a947 */ /* 0x008fec0003800000 */
[C---:B------:R-:W-:Y:S01]  /*42e0*/  LOP3.LUT P1, RZ, R30.reuse, 0x2, RZ, 0xc0, !PT ;  /* 0x000000021eff7812 */ /* 0x040fe2000782c0ff */
[----:B------:R-:W-:Y:S01]  /*42f0*/  BSSY.RECONVERGENT B4, `(.L_x_68) ;  /* 0x0000007000047945 */ /* 0x000fe20003800200 */
[----:B------:R-:W-:-:S11]  /*4300*/  LOP3.LUT R30, R30, 0xff, RZ, 0xc0, !PT ;  /* 0x000000ff1e1e7812 */ /* 0x000fd600078ec0ff */
[----:B------:R-:W-:Y:S05]  /*4310*/  @P1 BRA `(.L_x_69) ;  /* 0x0000000000101947 */ /* 0x000fea0003800000 */
.L_x_70:
[C---:B------:R-:W-:Y:S01]  /*4320*/  LOP3.LUT P1, RZ, R30.reuse, 0x3, RZ, 0xc0, !PT ;  /* 0x000000031eff7812 */ /* 0x040fe2000782c0ff */
[----:B------:R-:W-:Y:S02]  /*4330*/  IMAD.SHL.U32 R30, R30, 0x2, RZ ;  /* 0x000000021e1e7824 */ /* 0x000fe400078e00ff */
[----:B------:R-:W-:-:S10]  /*4340*/  VIADD R29, R29, 0xffffffff ;  /* 0xffffffff1d1d7836 */ /* 0x000fd40000000000 */
[----:B------:R-:W-:Y:S05]  /*4350*/  @!P1 BRA `(.L_x_70) ;  /* 0xfffffffc00f09947 */ /* 0x000fea000383ffff */
.L_x_69:
[----:B------:R-:W-:Y:S05]  /*4360*/  BSYNC.RECONVERGENT B4 ;  /* 0x0000000000047941 */ /* 0x000fea0003800200 */
.L_x_68:
        /* <DEDUP_REMOVED lines=15> */
.L_x_75:
        /* <DEDUP_REMOVED lines=10> */
.L_x_74:
[----:B------:R-:W-:Y:S05]  /*4500*/  BSYNC.RECONVERGENT B4 ;  /* 0x0000000000047941 */ /* 0x000fea0003800200 */
.L_x_73:
[----:B------:R-:W-:Y:S01]  /*4510*/  @!P1 LEA R21, R54, 0x7f800000, 0x1f ;  /* 0x7f80000036159811 */ /* 0x000fe200078ef8ff */
[----:B------:R-:W-:Y:S06]  /*4520*/  @!P1 BRA `(.L_x_67) ;  /* 0x0000000000ac9947 */ /* 0x000fec0003800000 */
.L_x_72:
        /* <DEDUP_REMOVED lines=10> */
.L_x_71:
        /* <DEDUP_REMOVED lines=27> */
.L_x_77:
[----:B------:R-:W-:Y:S05]  /*4780*/  BSYNC.RECONVERGENT B4 ;  /* 0x0000000000047941 */ /* 0x000fea0003800200 */
.L_x_76:
[C---:B------:R-:W-:Y:S02]  /*4790*/  LOP3.LUT P1, RZ, R21.reuse, 0x1800000, RZ, 0xc0, !PT ;  /* 0x0180000015ff7812 */ /* 0x040fe4000782c0ff */
[----:B------:R-:W-:-:S05]  /*47a0*/  LOP3.LUT R21, R21, 0x7fffff, RZ, 0xc0, !PT ;  /* 0x007fffff15157812 */ /* 0x000fca00078ec0ff */
[----:B------:R-:W-:-:S06]  /*47b0*/  IMAD R23, R54, -0x80000000, R21 ;  /* 0x8000000036177824 */ /* 0x000fcc00078e0215 */
[----:B------:R-:W-:Y:S02]  /*47c0*/  @P1 VIADD R21, R23, 0x800000 ;  /* 0x0080000017151836 */ /* 0x000fe40000000000 */
[----:B------:R-:W-:-:S07]  /*47d0*/  @!P1 IMAD.MOV.U32 R21, RZ, RZ, R23 ;  /* 0x000000ffff159224 */ /* 0x000fce00078e0017 */
.L_x_67:
[----:B------:R-:W-:Y:S05]  /*47e0*/  BSYNC.RECONVERGENT B3 ;  /* 0x0000000000037941 */ /* 0x000fea0003800200 */
.L_x_66:
        /* <DEDUP_REMOVED lines=17> */
.L_x_82:
[C---:B------:R-:W-:Y:S01]  /*4900*/  LOP3.LUT P1, RZ, R30.reuse, 0x3, RZ, 0xc0, !PT ;  /* 0x000000031eff7812 */ /* 0x040fe2000782c0ff */
[----:B------:R-:W-:Y:S02]  /*4910*/  IMAD.SHL.U32 R30, R30, 0x2, RZ ;  /* 0x000000021e1e7824 */ /* 0x000fe400078e00ff */
[----:B------:R-:W-:-:S10]  /*4920*/  VIADD R25, R25, 0xffffffff ;  /* 0xffffffff19197836 */ /* 0x000fd40000000000 */
[----:B------:R-:W-:Y:S05]  /*4930*/  @!P1 BRA `(.L_x_82) ;  /* 0xfffffffc00f09947 */ /* 0x000fea000383ffff */
.L_x_81:
[----:B------:R-:W-:Y:S05]  /*4940*/  BSYNC.RECONVERGENT B4 ;  /* 0x0000000000047941 */ /* 0x000fea0003800200 */
.L_x_80:
        /* <DEDUP_REMOVED lines=15> */
.L_x_87:
        /* <DEDUP_REMOVED lines=10> */
.L_x_86:
[----:B------:R-:W-:Y:S05]  /*4ae0*/  BSYNC.RECONVERGENT B4 ;  /* 0x0000000000047941 */ /* 0x000fea0003800200 */
.L_x_85:
[----:B------:R-:W-:Y:S01]  /*4af0*/  @!P1 LEA R23, R54, 0x7f800000, 0x1f ;  /* 0x7f80000036179811 */ /* 0x000fe200078ef8ff */
[----:B------:R-:W-:Y:S06]  /*4b00*/  @!P1 BRA `(.L_x_79) ;  /* 0x0000000000ac9947 */ /* 0x000fec0003800000 */
.L_x_84:
        /* <DEDUP_REMOVED lines=10> */
.L_x_83:
        /* <DEDUP_REMOVED lines=27> */
.L_x_89:
[----:B------:R-:W-:Y:S05]  /*4d60*/  BSYNC.RECONVERGENT B4 ;  /* 0x0000000000047941 */ /* 0x000fea0003800200 */
.L_x_88:
[C---:B------:R-:W-:Y:S02]  /*4d70*/  LOP3.LUT P1, RZ, R23.reuse, 0x1800000, RZ, 0xc0, !PT ;  /* 0x0180000017ff7812 */ /* 0x040fe4000782c0ff */
[----:B------:R-:W-:-:S05]  /*4d80*/  LOP3.LUT R23, R23, 0x7fffff, RZ, 0xc0, !PT ;  /* 0x007fffff17177812 */ /* 0x000fca00078ec0ff */
[----:B------:R-:W-:-:S06]  /*4d90*/  IMAD R25, R54, -0x80000000, R23 ;  /* 0x8000000036197824 */ /* 0x000fcc00078e0217 */
[----:B------:R-:W-:Y:S02]  /*4da0*/  @P1 VIADD R23, R25, 0x800000 ;  /* 0x0080000019171836 */ /* 0x000fe40000000000 */
[----:B------:R-:W-:-:S07]  /*4db0*/  @!P1 IMAD.MOV.U32 R23, RZ, RZ, R25 ;  /* 0x000000ffff179224 */ /* 0x000fce00078e0019 */
.L_x_79:
[----:B------:R-:W-:Y:S05]  /*4dc0*/  BSYNC.RECONVERGENT B3 ;  /* 0x0000000000037941 */ /* 0x000fea0003800200 */
.L_x_78:
[--C-:B------:R-:W-:Y:S01]  /*4dd0*/  SHF.R.U32.HI R25, RZ, 0x4, R28.reuse ;  /* 0x00000004ff197819 */ /* 0x100fe2000001161c */
[----:B------:R-:W-:Y:S01]  /*4de0*/  BSSY.RECONVERGENT B3, `(.L_x_90) ;  /* 0x0000063000037945 */ /* 0x000fe20003800200 */
[----:B------:R-:W-:Y:S02]  /*4df0*/  F2FP.F16.F32.PACK_AB R23, RZ, R23 ;  /* 0x00000017ff17723e */ /* 0x000fe400000000ff */
[C---:B------:R-:W-:Y:S02]  /*4e00*/  LOP3.LUT P1, R29, R25.reuse, 0x6, RZ, 0xc0, !PT ;  /* 0x00000006191d7812 */ /* 0x040fe4000782c0ff */
[----:B------:R-:W-:Y:S01]  /*4e10*/  LOP3.LUT R30, R25, 0x1, RZ, 0xc0, !PT ;  /* 0x00000001191e7812 */ /* 0x000fe200078ec0ff */
[----:B------:R-:W-:Y:S01]  /*4e20*/  HFMA2 R21, R21.H0_H0, R23.H0_H0, RZ.H0_H0 ;  /* 0x2000001715157231 */ /* 0x000fe200000408ff */
[--C-:B------:R-:W-:Y:S02]  /*4e30*/  SHF.R.U32.HI R25, RZ, 0x5, R28.reuse ;  /* 0x00000005ff197819 */ /* 0x100fe4000001161c */
[----:B------:R-:W-:-:S02]  /*4e40*/  SHF.R.U32.HI R52, RZ, 0x7, R28 ;  /* 0x00000007ff347819 */ /* 0x000fc4000001161c */
[----:B------:R-:W-:-:S05]  /*4e50*/  LOP3.LUT R25, R25, 0x3, RZ, 0xc0, !PT ;  /* 0x0000000319197812 */ /* 0x000fca00078ec0ff */
[----:B------:R-:W-:Y:S01]  /*4e60*/  @P1 LOP3.LUT R30, R30, 0x2, RZ, 0xfc, !PT ;  /* 0x000000021e1e1812 */ /* 0x000fe200078efcff */
[----:B------:R-:W-:-:S03]  /*4e70*/  VIADD R25, R25, 0xffffffff ;  /* 0xffffffff19197836 */ /* 0x000fc60000000000 */
[----:B------:R-:W-:Y:S02]  /*4e80*/  LOP3.LUT P2, RZ, R29, 0xff, R30, 0xc8, !PT ;  /* 0x000000ff1dff7812 */ /* 0x000fe4000784c81e */
[----:B------:R-:W-:-:S11]  /*4e90*/  SEL R25, R25, RZ, P1 ;  /* 0x000000ff19197207 */ /* 0x000fd60000800000 */
[----:B------:R-:W-:Y:S05]  /*4ea0*/  @!P2 BRA `(.L_x_91) ;  /* 0x000000040054a947 */ /* 0x000fea0003800000 */
[C---:B------:R-:W-:Y:S01]  /*4eb0*/  LOP3.LUT P1, RZ, R30.reuse, 0x2, RZ, 0xc0, !PT ;  /* 0x000000021eff7812 */ /* 0x040fe2000782c0ff */
[----:B------:R-:W-:Y:S01]  /*4ec0*/  BSSY.RECONVERGENT B4, `(.L_x_92) ;  /* 0x0000009000047945 */ /* 0x000fe20003800200 */
[----:B------:R-:W-:-:S11]  /*4ed0*/  LOP3.LUT R30, R30, 0xff, RZ, 0xc0, !PT ;  /* 0x000000ff1e1e7812 */ /* 0x000fd600078ec0ff */
[----:B------:R-:W-:Y:S05]  /*4ee0*/  @P1 BRA `(.L_x_93) ;  /* 0x0000000000181947 */ /* 0x000fea0003800000 */
[----:B------:R-:W-:Y:S01]  /*4ef0*/  BSSY.RECONVERGENT B5, `(.L_x_93) ;  /* 0x0000005000057945 */ /* 0x000fe20003800200 */
.L_x_94:
[C---:B------:R-:W-:Y:S01]  /*4f00*/  LOP3.LUT P1, RZ, R30.reuse, 0x3, RZ, 0xc0, !PT ;  /* 0x000000031eff7812 */ /* 0x040fe2000782c0ff */
[----:B------:R-:W-:Y:S02]  /*4f10*/  IMAD.SHL.U32 R30, R30, 0x2, RZ ;  /* 0x000000021e1e7824 */ /* 0x000fe400078e00ff */
[----:B------:R-:W-:-:S10]  /*4f20*/  VIADD R25, R25, 0xffffffff ;  /* 0xffffffff19197836 */ /* 0x000fd40000000000 */
[----:B------:R-:W-:Y:S05]  /*4f30*/  @!P1 BRA `(.L_x_94) ;  /* 0xfffffffc00f09947 */ /* 0x000fea000383ffff */
[----:B------:R-:W-:Y:S05]  /*4f40*/  BSYNC.RECONVERGENT B5 ;  /* 0x0000000000057941 */ /* 0x000fea0003800200 */
.L_x_93:
[----:B------:R-:W-:Y:S05]  /*4f50*/  BSYNC.RECONVERGENT B4 ;  /* 0x0000000000047941 */ /* 0x000fea0003800200 */
.L_x_92:
        /* <DEDUP_REMOVED lines=30> */
.L_x_98:
[----:B------:R-:W-:-:S05]  /*5140*/  VIADD R23, R25, 0x94 ;  /* 0x0000009419177836 */ /* 0x000fca0000000000 */
[----:B------:R-:W-:-:S07]  /*5150*/  SHF.L.U32 R23, R30, R23, RZ ;  /* 0x000000171e177219 */ /* 0x000fce00000006ff */
.L_x_99:
[----:B------:R-:W-:Y:S05]  /*5160*/  BSYNC.RECONVERGENT B4 ;  /* 0x0000000000047941 */ /* 0x000fea0003800200 */
.L_x_97:
[C---:B------:R-:W-:Y:S02]  /*5170*/  LOP3.LUT P1, RZ, R23.reuse, 0x1800000, RZ, 0xc0, !PT ;  /* 0x0180000017ff7812 */ /* 0x040fe4000782c0ff */
[----:B------:R-:W-:-:S05]  /*5180*/  LOP3.LUT R23, R23, 0x7fffff, RZ, 0xc0, !PT ;  /* 0x007fffff17177812 */ /* 0x000fca00078ec0ff */
[----:B------:R-:W-:-:S06]  /*5190*/  IMAD R23, R52, -0x80000000, R23 ;  /* 0x8000000034177824 */ /* 0x000fcc00078e0217 */
[----:B------:R-:W-:Y:S02]  /*51a0*/  @P1 VIADD R25, R23, 0x800000 ;  /* 0x0080000017191836 */ /* 0x000fe40000000000 */
[----:B------:R-:W-:Y:S01]  /*51b0*/  @!P1 IMAD.MOV.U32 R25, RZ, RZ, R23 ;  /* 0x000000ffff199224 */ /* 0x000fe200078e0017 */
[----:B------:R-:W-:Y:S06]  /*51c0*/  BRA `(.L_x_100) ;  /* 0x0000000000907947 */ /* 0x000fec0003800000 */
.L_x_96:
        /* <DEDUP_REMOVED lines=10> */
.L_x_104:
        /* <DEDUP_REMOVED lines=10> */
.L_x_103:
[----:B------:R-:W-:Y:S05]  /*5310*/  BSYNC.RECONVERGENT B4 ;  /* 0x0000000000047941 */ /* 0x000fea0003800200 */
.L_x_102:
[----:B------:R-:W-:Y:S01]  /*5320*/  @!P1 LEA R25, R52, 0x7f800000, 0x1f ;  /* 0x7f80000034199811 */ /* 0x000fe200078ef8ff */
[----:B------:R-:W-:Y:S06]  /*5330*/  @!P1 BRA `(.L_x_100) ;  /* 0x0000000000349947 */ /* 0x000fec0003800000 */
.L_x_101:
[----:B------:R-:W-:Y:S01]  /*5340*/  LOP3.LUT R25, R28, 0xff, RZ, 0xc0, !PT ;  /* 0x000000ff1c197812 */ /* 0x000fe200078ec0ff */
        /* <DEDUP_REMOVED lines=9> */
.L_x_95:
[----:B------:R-:W-:Y:S01]  /*53e0*/  LEA R25, R52, 0x7f800000, 0x1f ;  /* 0x7f80000034197811 */ /* 0x000fe200078ef8ff */
[----:B------:R-:W-:Y:S06]  /*53f0*/  BRA `(.L_x_100) ;  /* 0x0000000000047947 */ /* 0x000fec0003800000 */
.L_x_91:
[----:B------:R-:W-:-:S07]  /*5400*/  IMAD.U32 R25, R52, -0x80000000, RZ ;  /* 0x8000000034197824 */ /* 0x000fce00078e00ff */
.L_x_100:
[----:B------:R-:W-:Y:S05]  /*5410*/  BSYNC.RECONVERGENT B3 ;  /* 0x0000000000037941 */ /* 0x000fea0003800200 */
.L_x_90:
        /* <DEDUP_REMOVED lines=18> */
.L_x_109:
[C---:B------:R-:W-:Y:S01]  /*5540*/  LOP3.LUT P1, RZ, R29.reuse, 0x3, RZ, 0xc0, !PT ;  /* 0x000000031dff7812 */ /* 0x040fe2000782c0ff */
[----:B------:R-:W-:Y:S02]  /*5550*/  IMAD.SHL.U32 R29, R29, 0x2, RZ ;  /* 0x000000021d1d7824 */ /* 0x000fe400078e00ff */
[----:B------:R-:W-:-:S10]  /*5560*/  VIADD R28, R28, 0xffffffff ;  /* 0xffffffff1c1c7836 */ /* 0x000fd40000000000 */
[----:B------:R-:W-:Y:S05]  /*5570*/  @!P1 BRA `(.L_x_109) ;  /* 0xfffffffc00f09947 */ /* 0x000fea000383ffff */
[----:B------:R-:W-:Y:S05]  /*5580*/  BSYNC.RECONVERGENT B5 ;  /* 0x0000000000057941 */ /* 0x000fea0003800200 */
.L_x_108:
[----:B------:R-:W-:Y:S05]  /*5590*/  BSYNC.RECONVERGENT B4 ;  /* 0x0000000000047941 */ /* 0x000fea0003800200 */
.L_x_107:
        /* <DEDUP_REMOVED lines=30> */
.L_x_113:
[----:B------:R-:W-:-:S05]  /*5780*/  VIADD R20, R28, 0x94 ;  /* 0x000000941c147836 */ /* 0x000fca0000000000 */
[----:B------:R-:W-:-:S07]  /*5790*/  SHF.L.U32 R20, R29, R20, RZ ;  /* 0x000000141d147219 */ /* 0x000fce00000006ff */
.L_x_114:
[----:B------:R-:W-:Y:S05]  /*57a0*/  BSYNC.RECONVERGENT B4 ;  /* 0x0000000000047941 */ /* 0x000fea0003800200 */
.L_x_112:
[C---:B------:R-:W-:Y:S02]  /*57b0*/  LOP3.LUT P1, RZ, R20.reuse, 0x1800000, RZ, 0xc0, !PT ;  /* 0x0180000014ff7812 */ /* 0x040fe4000782c0ff */
[----:B------:R-:W-:-:S05]  /*57c0*/  LOP3.LUT R20, R20, 0x7fffff, RZ, 0xc0, !PT ;  /* 0x007fffff14147812 */ /* 0x000fca00078ec0ff */
[----:B------:R-:W-:-:S06]  /*57d0*/  IMAD R20, R31, -0x80000000, R20 ;  /* 0x800000001f147824 */ /* 0x000fcc00078e0214 */
[----:B------:R-:W-:Y:S02]  /*57e0*/  @P1 VIADD R25, R20, 0x800000 ;  /* 0x0080000014191836 */ /* 0x000fe40000000000 */
[----:B------:R-:W-:Y:S01]  /*57f0*/  @!P1 IMAD.MOV.U32 R25, RZ, RZ, R20 ;  /* 0x000000ffff199224 */ /* 0x000fe200078e0014 */
[----:B------:R-:W-:Y:S06]  /*5800*/  BRA `(.L_x_115) ;  /* 0x0000000000907947 */ /* 0x000fec0003800000 */
.L_x_111:
        /* <DEDUP_REMOVED lines=10> */
.L_x_119:
        /* <DEDUP_REMOVED lines=10> */
.L_x_118:
[----:B------:R-:W-:Y:S05]  /*5950*/  BSYNC.RECONVERGENT B4 ;  /* 0x0000000000047941 */ /* 0x000fea0003800200 */
.L_x_117:
[----:B------:R-:W-:Y:S01]  /*5960*/  @!P1 LEA R25, R31, 0x7f800000, 0x1f ;  /* 0x7f8000001f199811 */ /* 0x000fe200078ef8ff */
[----:B------:R-:W-:Y:S06]  /*5970*/  @!P1 BRA `(.L_x_115) ;  /* 0x0000000000349947 */ /* 0x000fec0003800000 */
.L_x_116:
        /* <DEDUP_REMOVED lines=10> */
.L_x_110:
[----:B------:R-:W-:Y:S01]  /*5a20*/  LEA R25, R31, 0x7f800000, 0x1f ;  /* 0x7f8000001f197811 */ /* 0x000fe200078ef8ff */
[----:B------:R-:W-:Y:S06]  /*5a30*/  BRA `(.L_x_115) ;  /* 0x0000000000047947 */ /* 0x000fec0003800000 */
.L_x_106:
[----:B------:R-:W-:-:S07]  /*5a40*/  IMAD.U32 R25, R31, -0x80000000, RZ ;  /* 0x800000001f197824 */ /* 0x000fce00078e00ff */
.L_x_115:
[----:B------:R-:W-:Y:S05]  /*5a50*/  BSYNC.RECONVERGENT B3 ;  /* 0x0000000000037941 */ /* 0x000fea0003800200 */
.L_x_105:
        /* <DEDUP_REMOVED lines=13> */
[----:B------:R-:W-:Y:S05]  /*5b30*/  BSYNC.RECONVERGENT B2 ;  /* 0x0000000000027941 */ /* 0x000fea0003800200 */
.L_x_65:
[----:B------:R-:W-:-:S07]  /*5b40*/  HADD2 R66, R66.H0_H0, R26.H0_H0 ;  /* 0x2000001a42427230 */ /* 0x000fce0000000800 */
.L_x_62:
[----:B------:R-:W-:Y:S05]  /*5b50*/  BSYNC.RECONVERGENT B0 ;  /* 0x0000000000007941 */ /* 0x000fea0003800200 */
.L_x_3:
[----:B------:R-:W-:Y:S01]  /*5b60*/  UMOV UR4, 0xffffffff ;  /* 0xffffffff00047882 */ /* 0x000fe20000000000 */
[----:B------:R-:W-:Y:S01]  /*5b70*/  ISETP.NE.AND P1, PT, R50, RZ, PT ;  /* 0x000000ff3200720c */ /* 0x000fe20003f25270 */
[----:B----4-:R-:W-:Y:S01]  /*5b80*/  HADD2.F32 R20, -RZ, R66.H0_H0 ;  /* 0x20000042ff147230 */ /* 0x010fe20000004100 */
[----:B------:R-:W-:Y:S11]  /*5b90*/  BRA.DIV UR4, `(.L_x_121) ;  /* 0x0000000604407947 */ /* 0x000ff6000b800000 */
[----:B------:R-:W1:Y:S02]  /*5ba0*/  SHFL.BFLY PT, R20, R20, 0x4, 0x1f ;  /* 0x0c801f0014147f89 */ /* 0x000e6400000e0000 */
[----:B-1----:R-:W-:-:S05]  /*5bb0*/  F2FP.F16.F32.PACK_AB R21, RZ, R20 ;  /* 0x00000014ff15723e */ /* 0x002fca00000000ff */
[----:B------:R-:W-:-:S05]  /*5bc0*/  HADD2 R66, R66.H0_H0, R21.H0_H0 ;  /* 0x2000001542427230 */ /* 0x000fca0000000800 */
[----:B------:R-:W-:-:S06]  /*5bd0*/  HADD2.F32 R21, -RZ, R66.H0_H0 ;  /* 0x20000042ff157230 */ /* 0x000fcc0000004100 */
[----:B------:R-:W1:Y:S02]  /*5be0*/  SHFL.BFLY PT, R21, R21, 0x2, 0x1f ;  /* 0x0c401f0015157f89 */ /* 0x000e6400000e0000 */
[----:B-1----:R-:W-:-:S05]  /*5bf0*/  F2FP.F16.F32.PACK_AB R22, RZ, R21 ;  /* 0x00000015ff16723e */ /* 0x002fca00000000ff */
[----:B------:R-:W-:-:S05]  /*5c00*/  HADD2 R66, R66.H0_H0, R22.H0_H0 ;  /* 0x2000001642427230 */ /* 0x000fca0000000800 */
[----:B------:R-:W-:-:S06]  /*5c10*/  HADD2.F32 R22, -RZ, R66.H0_H0 ;  /* 0x20000042ff167230 */ /* 0x000fcc0000004100 */
[----:B------:R-:W1:Y:S02]  /*5c20*/  SHFL.BFLY PT, R22, R22, 0x1, 0x1f ;  /* 0x0c201f0016167f89 */ /* 0x000e6400000e0000 */
.L_x_129:
[----:B-1----:R-:W-:Y:S01]  /*5c30*/  F2FP.F16.F32.PACK_AB R22, RZ, R22 ;  /* 0x00000016ff16723e */ /* 0x002fe200000000ff */
[----:B------:R-:W-:Y:S05]  /*5c40*/  WARPSYNC.ALL ;  /* 0x0000000000007948 */ /* 0x000fea0003800000 */
[----:B------:R-:W-:-:S05]  /*5c50*/  HADD2 R22, R66.H0_H0, R22.H0_H0 ;  /* 0x2000001642167230 */ /* 0x000fca0000000800 */
[----:B------:R-:W-:-:S05]  /*5c60*/  HADD2.F32 R21, -RZ, R22.H0_H0 ;  /* 0x20000016ff157230 */ /* 0x000fca0000004100 */
[----:B------:R1:W-:Y:S01]  /*5c70*/  @!P1 STS [R18], R21 ;  /* 0x0000001512009388 */ /* 0x0003e20000000800 */
[----:B------:R-:W-:Y:S01]  /*5c80*/  BAR.SYNC.DEFER_BLOCKING 0x0 ;  /* 0x0000000000007b1d */ /* 0x000fe20000010000 */
[----:B------:R-:W-:-:S13]  /*5c90*/  ISETP.NE.AND P1, PT, R51, RZ, PT ;  /* 0x000000ff3300720c */ /* 0x000fda0003f25270 */
[----:B-1----:R-:W-:Y:S05]  /*5ca0*/  @P1 BRA `(.L_x_2) ;  /* 0x0000000000e41947 */ /* 0x002fea0003800000 */
[----:B------:R-:W1:Y:S01]  /*5cb0*/  LDS.64 R22, [R17] ;  /* 0x0000000011167984 */ /* 0x000e620000000a00 */
[----:B------:R-:W2:Y:S01]  /*5cc0*/  LDC R21, c[0x0][0x3c0] ;  /* 0x0000f000ff157b82 */ /* 0x000ea20000000800 */
[----:B------:R-:W-:Y:S01]  /*5cd0*/  UMOV UR4, 0xff ;  /* 0x000000ff00047882 */ /* 0x000fe20000000000 */
[----:B--2---:R-:W-:-:S05]  /*5ce0*/  IMAD R20, R46, R21, UR5 ;  /* 0x000000052e147e24 */ /* 0x004fca000f8e0215 */
[----:B------:R-:W-:-:S04]  /*5cf0*/  SHF.R.S32.HI R21, RZ, 0x1f, R20 ;  /* 0x0000001fff157819 */ /* 0x000fc80000011414 */
[----:B------:R-:W-:-:S04]  /*5d00*/  LEA.HI R21, R21, R20, RZ, 0x2 ;  /* 0x0000001415157211 */ /* 0x000fc800078f10ff */
[----:B------:R-:W-:Y:S02]  /*5d10*/  SHF.R.S32.HI R25, RZ, 0x2, R21 ;  /* 0x00000002ff197819 */ /* 0x000fe40000011415 */
[----:B-1----:R-:W-:Y:S01]  /*5d20*/  FMNMX R20, |R22|, |R23|, !PT ;  /* 0x4000001716147209 */ /* 0x002fe20007800200 */
[----:B------:R-:W-:Y:S06]  /*5d30*/  BRA.DIV UR4, `(.L_x_122) ;  /* 0x0000000604507947 */ /* 0x000fec000b800000 */
[----:B------:R-:W-:Y:S02]  /*5d40*/  IMAD.MOV.U32 R29, RZ, RZ, 0xff ;  /* 0x000000ffff1d7424 */ /* 0x000fe400078e00ff */
[----:B------:R-:W-:Y:S02]  /*5d50*/  IMAD.MOV.U32 R26, RZ, RZ, 0xff ;  /* 0x000000ffff1a7424 */ /* 0x000fe400078e00ff */
[----:B------:R-:W-:Y:S01]  /*5d60*/  IMAD.MOV.U32 R27, RZ, RZ, 0xff ;  /* 0x000000ffff1b7424 */ /* 0x000fe200078e00ff */
[----:B------:R-:W1:Y:S02]  /*5d70*/  SHFL.DOWN PT, R21, R20, 0x4, 0x1f ;  /* 0x08801f0014157f89 */ /* 0x000e6400000e0000 */
[----:B-1----:R-:W-:-:S05]  /*5d80*/  FMNMX R21, R20, R21, !PT ;  /* 0x0000001514157209 */ /* 0x002fca0007800000 */
[----:B------:R-:W1:Y:S02]  /*5d90*/  SHFL.DOWN PT, R24, R21, 0x2, 0x1f ;  /* 0x08401f0015187f89 */ /* 0x000e6400000e0000 */
[----:B-1----:R-:W-:-:S05]  /*5da0*/  FMNMX R24, R21, R24, !PT ;  /* 0x0000001815187209 */ /* 0x002fca0007800000 */
[----:B------:R1:W2:Y:S02]  /*5db0*/  SHFL.DOWN PT, R27, R24, 0x1, 0x1f ;  /* 0x08201f00181b7f89 */ /* 0x0002a400000e0000 */
.L_x_133:
[----:B-12---:R-:W-:Y:S01]  /*5dc0*/  FMNMX R24, R24, R27, !PT ;  /* 0x0000001b18187209 */ /* 0x006fe20007800000 */
[----:B------:R-:W-:Y:S02]  /*5dd0*/  IMAD.MOV.U32 R20, RZ, RZ, 0xff ;  /* 0x000000ffff147424 */ /* 0x000fe400078e00ff */
[----:B------:R-:W-:Y:S02]  /*5de0*/  IMAD.MOV.U32 R21, RZ, RZ, 0xff ;  /* 0x000000ffff157424 */ /* 0x000fe400078e00ff */
[----:B------:R-:W-:Y:S05]  /*5df0*/  WARPSYNC R20 ;  /* 0x0000000014007348 */ /* 0x000fea0003800000 */
[----:B------:R-:W1:Y:S02]  /*5e00*/  SHFL.IDX PT, R24, R24, RZ, 0x1f ;  /* 0x00001fff18187589 */ /* 0x000e6400000e0000 */
[----:B-1----:R-:W-:-:S05]  /*5e10*/  FMUL R27, R47, R24 ;  /* 0x000000182f1b7220 */ /* 0x002fca0000400000 */
[----:B------:R-:W-:-:S04]  /*5e20*/  F2FP.SATFINITE.E4M3.F32.PACK_AB_MERGE_C R27, RZ, R27, RZ ;  /* 0x0000001bff1b723e */ /* 0x000fc800048070ff */
[----:B------:R-:W-:-:S04]  /*5e30*/  LOP3.LUT R20, R27, 0xff, RZ, 0xc0, !PT ;  /* 0x000000ff1b147812 */ /* 0x000fc800078ec0ff */
[----:B------:R-:W-:-:S05]  /*5e40*/  F2FP.F16.E4M3.UNPACK_B R20, R20 ;  /* 0x00000014ff14723e */ /* 0x000fca00020006ff */
[----:B------:R-:W-:-:S05]  /*5e50*/  HADD2.F32 R29, -RZ, R20.H0_H0 ;  /* 0x20000014ff1d7230 */ /* 0x000fca0000004100 */
[----:B------:R-:W-:-:S05]  /*5e60*/  VIADD R20, R29, 0x1800000 ;  /* 0x018000001d147836 */ /* 0x000fca0000000000 */
[----:B------:R-:W-:-:S04]  /*5e70*/  LOP3.LUT R20, R20, 0x7f800000, RZ, 0xc0, !PT ;  /* 0x7f80000014147812 */ /* 0x000fc800078ec0ff */
[----:B------:R-:W-:-:S13]  /*5e80*/  ISETP.GT.U32.AND P1, PT, R20, 0x1ffffff, PT ;  /* 0x01ffffff1400780c */ /* 0x000fda0003f24070 */
[----:B------:R-:W-:Y:S05]  /*5e90*/  @P1 BRA `(.L_x_123) ;  /* 0x0000000000101947 */ /* 0x000fea0003800000 */
[----:B------:R-:W-:-:S07]  /*5ea0*/  MOV R28, 0x5ec0 ;  /* 0x00005ec0001c7802 */ /* 0x000fce0000000f00 */
[----:B------:R-:W-:Y:S05]  /*5eb0*/  CALL.REL.NOINC `($__internal_0_$__cuda_sm20_rcp_rn_f32_slowpath) ;  /* 0x0000000400447944 */ /* 0x000fea0003c00000 */
[----:B------:R-:W-:Y:S01]  /*5ec0*/  IMAD.MOV.U32 R20, RZ, RZ, R24 ;  /* 0x000000ffff147224 */ /* 0x000fe200078e0018 */
[----:B------:R-:W-:Y:S06]  /*5ed0*/  BRA `(.L_x_124) ;  /* 0x0000000000107947 */ /* 0x000fec0003800000 */
.L_x_123:
[----:B------:R-:W1:Y:S02]  /*5ee0*/  MUFU.RCP R20, R29 ;  /* 0x0000001d00147308 */ /* 0x000e640000001000 */
[----:B-1----:R-:W-:-:S04]  /*5ef0*/  FFMA R21, R29, R20, -1 ;  /* 0xbf8000001d157423 */ /* 0x002fc80000000014 */
[----:B------:R-:W-:-:S04]  /*5f00*/  FADD.FTZ R21, -R21, -RZ ;  /* 0x800000ff15157221 */ /* 0x000fc80000010100 */
[----:B------:R-:W-:-:S07]  /*5f10*/  FFMA R20, R20, R21, R20 ;  /* 0x0000001514147223 */ /* 0x000fce0000000014 */
.L_x_124:
[----:B------:R-:W1:Y:S01]  /*5f20*/  LDC R21, c[0x0][0x3b8] ;  /* 0x0000ee00ff157b82 */ /* 0x000e620000000800 */
[----:B------:R-:W2:Y:S01]  /*5f30*/  LDCU UR4, c[0x0][0x3b0] ;  /* 0x00007600ff0477ac */ /* 0x000ea20008000800 */
[----:B------:R-:W3:Y:S01]  /*5f40*/  LDCU.64 UR16, c[0x0][0x3a0] ;  /* 0x00007400ff1077ac */ /* 0x000ee20008000a00 */
[----:B--2---:R-:W-:-:S04]  /*5f50*/  FMUL R20, R20, UR4 ;  /* 0x0000000414147c20 */ /* 0x004fc80008400000 */
[-C--:B------:R-:W-:Y:S01]  /*5f60*/  FMUL R22, R22, R20.reuse ;  /* 0x0000001416167220 */ /* 0x080fe20000400000 */
[----:B-1----:R-:W-:Y:S02]  /*5f70*/  IMAD R24, R46, R21, UR10 ;  /* 0x0000000a2e187e24 */ /* 0x002fe4000f8e0215 */
[----:B------:R-:W-:Y:S01]  /*5f80*/  FMUL R23, R23, R20 ;  /* 0x0000001417177220 */ /* 0x000fe20000400000 */
[----:B------:R-:W-:Y:S02]  /*5f90*/  PRMT R21, R0, 0x7604, RZ ;  /* 0x0000760400157816 */ /* 0x000fe400000000ff */
[----:B---3--:R-:W-:Y:S02]  /*5fa0*/  IADD3 R20, P1, PT, R24, UR16, RZ ;  /* 0x0000001018147c10 */ /* 0x008fe4000ff3e0ff */
[----:B------:R-:W-:Y:S02]  /*5fb0*/  F2FP.SATFINITE.E2M1.F32.PACK_AB_MERGE_C R22, R23, R22, RZ ;  /* 0x000000161716723e */ /* 0x000fe400042070ff */
[----:B------:R-:W-:-:S02]  /*5fc0*/  PRMT R23, R0, 0x7604, RZ ;  /* 0x0000760400177816 */ /* 0x000fc400000000ff */
[----:B------:R-:W-:Y:S02]  /*5fd0*/  LOP3.LUT R29, R21, 0xff, R0, 0xf8, !PT ;  /* 0x000000ff151d7812 */ /* 0x000fe400078ef800 */
[----:B------:R-:W-:Y:S02]  /*5fe0*/  LEA.HI.X.SX32 R21, R24, UR17, 0x1, P1 ;  /* 0x0000001118157c11 */ /* 0x000fe400088f0eff */
[----:B------:R-:W-:Y:S01]  /*5ff0*/  LOP3.LUT R24, R23, 0xff, R22, 0xf8, !PT ;  /* 0x000000ff17187812 */ /* 0x000fe200078ef816 */
[----:B------:R-:W-:-:S03]  /*6000*/  IMAD.WIDE R22, R25, 0x2, R40 ;  /* 0x0000000219167825 */ /* 0x000fc600078e0228 */
[----:B------:R-:W-:-:S05]  /*6010*/  PRMT R29, R24, 0x5410, R29 ;  /* 0x00005410181d7816 */ /* 0x000fca000000001d */
[----:B------:R1:W-:Y:S04]  /*6020*/  STG.E.U8 desc[UR12][R22.64], R29 ;  /* 0x0000001d16007986 */ /* 0x0003e8000c10110c */
[----:B------:R1:W-:Y:S02]  /*6030*/  STG.E.U8 desc[UR12][R20.64], R27 ;  /* 0x0000001b14007986 */ /* 0x0003e4000c10110c */
.L_x_2:
[----:B------:R-:W-:Y:S05]  /*6040*/  BSYNC B1 ;  /* 0x0000000000017941 */ /* 0x000fea0003800000 */
.L_x_1:
[----:B------:R-:W2:Y:S01]  /*6050*/  LDCU UR4, c[0x0][0x388] ;  /* 0x00007100ff0477ac */ /* 0x000ea20008000800 */
[----:B------:R-:W-:-:S05]  /*6060*/  VIADD R46, R46, UR14 ;  /* 0x0000000e2e2e7c36 */ /* 0x000fca0008000000 */
[----:B--2---:R-:W-:-:S13]  /*6070*/  ISETP.GE.AND P1, PT, R46, UR4, PT ;  /* 0x000000042e007c0c */ /* 0x004fda000bf26270 */
[----:B------:R-:W-:Y:S05]  /*6080*/  @!P1 BRA `(.L_x_0) ;  /* 0xffffffa4007c9947 */ /* 0x000fea000383ffff */
[----:B------:R-:W-:Y:S05]  /*6090*/  EXIT ;  /* 0x000000000000794d */ /* 0x000fea0003800000 */
.L_x_121:
[----:B------:R-:W-:Y:S01]  /*60a0*/  BSSY B0, `(.L_x_125) ;  /* 0x0000008000007945 */ /* 0x000fe20003800000 */
[----:B------:R-:W-:Y:S02]  /*60b0*/  IMAD.MOV.U32 R23, RZ, RZ, R20 ;  /* 0x000000ffff177224 */ /* 0x000fe400078e0014 */
[----:B------:R-:W-:Y:S02]  /*60c0*/  IMAD.MOV.U32 R24, RZ, RZ, 0x4 ;  /* 0x00000004ff187424 */ /* 0x000fe400078e00ff */
[----:B------:R-:W-:Y:S02]  /*60d0*/  IMAD.MOV.U32 R25, RZ, RZ, 0x1f ;  /* 0x0000001fff197424 */ /* 0x000fe400078e00ff */
[----:B------:R-:W-:-:S07]  /*60e0*/  IMAD.MOV.U32 R26, RZ, RZ, -0x1 ;  /* 0xffffffffff1a7424 */ /* 0x000fce00078e00ff */
[----:B------:R-:W-:Y:S05]  /*60f0*/  WARPSYNC.COLLECTIVE R26, `(.L_x_126) ;  /* 0x000000001a087348 */ /* 0x000fea0003c00000 */
[----:B------:R1:W2:Y:S02]  /*6100*/  SHFL.BFLY P2, R20, R23, R24, R25 ;  /* 0x0c00001817147389 */ /* 0x0002a40000040019 */
[----:B-12---:R-:W-:Y:S05]  /*6110*/  ENDCOLLECTIVE ;  /* 0x000000000000791b */ /* 0x006fea0003800000 */
.L_x_126:
[----:B------:R-:W-:Y:S05]  /*6120*/  BSYNC B0 ;  /* 0x0000000000007941 */ /* 0x000fea0003800000 */
.L_x_125:
[----:B------:R-:W-:Y:S01]  /*6130*/  F2FP.F16.F32.PACK_AB R20, RZ, R20 ;  /* 0x00000014ff14723e */ /* 0x000fe200000000ff */
[----:B------:R-:W-:Y:S02]  /*6140*/  IMAD.MOV.U32 R24, RZ, RZ, 0x2 ;  /* 0x00000002ff187424 */ /* 0x000fe400078e00ff */
[----:B------:R-:W-:Y:S02]  /*6150*/  IMAD.MOV.U32 R25, RZ, RZ, 0x1f ;  /* 0x0000001fff197424 */ /* 0x000fe400078e00ff */
[----:B------:R-:W-:Y:S02]  /*6160*/  HADD2 R66, R66.H0_H0, R20.H0_H0 ;  /* 0x2000001442427230 */ /* 0x000fe40000000800 */
[----:B------:R-:W-:-:S03]  /*6170*/  IMAD.MOV.U32 R26, RZ, RZ, -0x1 ;  /* 0xffffffffff1a7424 */ /* 0x000fc600078e00ff */
[----:B------:R-:W-:-:S05]  /*6180*/  HADD2.F32 R21, -RZ, R66.H0_H0 ;  /* 0x20000042ff157230 */ /* 0x000fca0000004100 */
[----:B------:R-:W-:-:S07]  /*6190*/  IMAD.MOV.U32 R23, RZ, RZ, R21 ;  /* 0x000000ffff177224 */ /* 0x000fce00078e0015 */
[----:B------:R-:W-:Y:S05]  /*61a0*/  WARPSYNC.COLLECTIVE R26, `(.L_x_127) ;  /* 0x000000001a087348 */ /* 0x000fea0003c00000 */
[----:B------:R1:W2:Y:S02]  /*61b0*/  SHFL.BFLY P2, R20, R23, R24, R25 ;  /* 0x0c00001817147389 */ /* 0x0002a40000040019 */
[----:B-12---:R-:W-:Y:S05]  /*61c0*/  ENDCOLLECTIVE ;  /* 0x000000000000791b */ /* 0x006fea0003800000 */
.L_x_127:
[----:B------:R-:W-:Y:S02]  /*61d0*/  IMAD.MOV.U32 R24, RZ, RZ, 0x1 ;  /* 0x00000001ff187424 */ /* 0x000fe400078e00ff */
[----:B------:R-:W-:-:S05]  /*61e0*/  IMAD.MOV.U32 R21, RZ, RZ, R20 ;  /* 0x000000ffff157224 */ /* 0x000fca00078e0014 */
[----:B------:R-:W-:-:S05]  /*61f0*/  F2FP.F16.F32.PACK_AB R21, RZ, R21 ;  /* 0x00000015ff15723e */ /* 0x000fca00000000ff */
[----:B------:R-:W-:-:S05]  /*6200*/  HADD2 R66, R66.H0_H0, R21.H0_H0 ;  /* 0x2000001542427230 */ /* 0x000fca0000000800 */
[----:B------:R-:W-:-:S05]  /*6210*/  HADD2.F32 R22, -RZ, R66.H0_H0 ;  /* 0x20000042ff167230 */ /* 0x000fca0000004100 */
[----:B------:R-:W-:-:S07]  /*6220*/  IMAD.MOV.U32 R23, RZ, RZ, R22 ;  /* 0x000000ffff177224 */ /* 0x000fce00078e0016 */
[----:B------:R-:W-:Y:S05]  /*6230*/  WARPSYNC.COLLECTIVE R26, `(.L_x_128) ;  /* 0x000000001a087348 */ /* 0x000fea0003c00000 */
[----:B------:R1:W2:Y:S02]  /*6240*/  SHFL.BFLY P2, R20, R23, R24, R25 ;  /* 0x0c00001817147389 */ /* 0x0002a40000040019 */
[----:B-12---:R-:W-:Y:S05]  /*6250*/  ENDCOLLECTIVE ;  /* 0x000000000000791b */ /* 0x006fea0003800000 */
.L_x_128:
[----:B------:R-:W-:Y:S01]  /*6260*/  IMAD.MOV.U32 R22, RZ, RZ, R20 ;  /* 0x000000ffff167224 */ /* 0x000fe200078e0014 */
[----:B------:R-:W-:Y:S06]  /*6270*/  BRA `(.L_x_129) ;  /* 0xfffffff8006c7947 */ /* 0x000fec000383ffff */
.L_x_122:
[----:B------:R-:W-:Y:S02]  /*6280*/  IMAD.MOV.U32 R29, RZ, RZ, 0x4 ;  /* 0x00000004ff1d7424 */ /* 0x000fe400078e00ff */
[----:B------:R-:W-:Y:S02]  /*6290*/  IMAD.MOV.U32 R31, RZ, RZ, 0x1f ;  /* 0x0000001fff1f7424 */ /* 0x000fe400078e00ff */
[----:B------:R-:W-:-:S07]  /*62a0*/  IMAD.MOV.U32 R26, RZ, RZ, 0xff ;  /* 0x000000ffff1a7424 */ /* 0x000fce00078e00ff */
[----:B------:R-:W-:Y:S05]  /*62b0*/  WARPSYNC.COLLECTIVE R26, `(.L_x_130) ;  /* 0x000000001a087348 */ /* 0x000fea0003c00000 */
[----:B------:R1:W2:Y:S02]  /*62c0*/  SHFL.DOWN P1, R27, R20, R29, R31 ;  /* 0x0800001d141b7389 */ /* 0x0002a4000002001f */
[----:B-12---:R-:W-:Y:S05]  /*62d0*/  ENDCOLLECTIVE ;  /* 0x000000000000791b */ /* 0x006fea0003800000 */
.L_x_130:
[----:B------:R-:W-:Y:S02]  /*62e0*/  IMAD.MOV.U32 R29, RZ, RZ, 0x2 ;  /* 0x00000002ff1d7424 */ /* 0x000fe400078e00ff */
[----:B------:R-:W-:-:S05]  /*62f0*/  IMAD.MOV.U32 R21, RZ, RZ, R27 ;  /* 0x000000ffff157224 */ /* 0x000fca00078e001b */
[----:B------:R-:W-:-:S05]  /*6300*/  FMNMX R21, R20, R21, !PT ;  /* 0x0000001514157209 */ /* 0x000fca0007800000 */
[----:B------:R-:W-:-:S07]  /*6310*/  IMAD.MOV.U32 R20, RZ, RZ, R21 ;  /* 0x000000ffff147224 */ /* 0x000fce00078e0015 */
[----:B------:R-:W-:Y:S05]  /*6320*/  WARPSYNC.COLLECTIVE R26, `(.L_x_131) ;  /* 0x000000001a087348 */ /* 0x000fea0003c00000 */
[----:B------:R1:W2:Y:S02]  /*6330*/  SHFL.DOWN P1, R27, R20, R29, R31 ;  /* 0x0800001d141b7389 */ /* 0x0002a4000002001f */
[----:B-12---:R-:W-:Y:S05]  /*6340*/  ENDCOLLECTIVE ;  /* 0x000000000000791b */ /* 0x006fea0003800000 */
.L_x_131:
[----:B------:R-:W-:Y:S02]  /*6350*/  IMAD.MOV.U32 R29, RZ, RZ, 0x1 ;  /* 0x00000001ff1d7424 */ /* 0x000fe400078e00ff */
[----:B------:R-:W-:-:S05]  /*6360*/  IMAD.MOV.U32 R24, RZ, RZ, R27 ;  /* 0x000000ffff187224 */ /* 0x000fca00078e001b */
[----:B------:R-:W-:-:S05]  /*6370*/  FMNMX R24, R21, R24, !PT ;  /* 0x0000001815187209 */ /* 0x000fca0007800000 */
[----:B------:R-:W-:-:S07]  /*6380*/  IMAD.MOV.U32 R20, RZ, RZ, R24 ;  /* 0x000000ffff147224 */ /* 0x000fce00078e0018 */
[----:B------:R-:W-:Y:S05]  /*6390*/  WARPSYNC.COLLECTIVE R26, `(.L_x_132) ;  /* 0x000000001a087348 */ /* 0x000fea0003c00000 */
[----:B------:R1:W2:Y:S02]  /*63a0*/  SHFL.DOWN P1, R27, R20, R29, R31 ;  /* 0x0800001d141b7389 */ /* 0x0002a4000002001f */
[----:B-12---:R-:W-:Y:S05]  /*63b0*/  ENDCOLLECTIVE ;  /* 0x000000000000791b */ /* 0x006fea0003800000 */
.L_x_132:
[----:B------:R-:W-:Y:S05]  /*63c0*/  BRA `(.L_x_133) ;  /* 0xfffffff8007c7947 */ /* 0x000fea000383ffff */
        .weak           $__internal_0_$__cuda_sm20_rcp_rn_f32_slowpath
        .type           $__internal_0_$__cuda_sm20_rcp_rn_f32_slowpath,@function
        .size           $__internal_0_$__cuda_sm20_rcp_rn_f32_slowpath,($__internal_1_$__cuda_sm3x_div_rn_noftz_f32_slowpath - $__internal_0_$__cuda_sm20_rcp_rn_f32_slowpath)
$__internal_0_$__cuda_sm20_rcp_rn_f32_slowpath:
[----:B------:R-:W-:-:S05]  /*63d0*/  IMAD.SHL.U32 R20, R29, 0x2, RZ ;  /* 0x000000021d147824 */ /* 0x000fca00078e00ff */
[----:B------:R-:W-:Y:S01]  /*63e0*/  SHF.R.U32.HI R30, RZ, 0x18, R20 ;  /* 0x00000018ff1e7819 */ /* 0x000fe20000011614 */
[----:B------:R-:W-:-:S03]  /*63f0*/  IMAD.MOV.U32 R20, RZ, RZ, R29 ;  /* 0x000000ffff147224 */ /* 0x000fc600078e001d */
[----:B------:R-:W-:-:S13]  /*6400*/  ISETP.NE.U32.AND P1, PT, R30, RZ, PT ;  /* 0x000000ff1e00720c */ /* 0x000fda0003f25070 */
[----:B------:R-:W-:Y:S05]  /*6410*/  @P1 BRA `(.L_x_134) ;  /* 0x00000000002c1947 */ /* 0x000fea0003800000 */
[----:B------:R-:W-:-:S05]  /*6420*/  IMAD.SHL.U32 R21, R20, 0x2, RZ ;  /* 0x0000000214157824 */ /* 0x000fca00078e00ff */
[----:B------:R-:W-:-:S13]  /*6430*/  ISETP.NE.AND P1, PT, R21, RZ, PT ;  /* 0x000000ff1500720c */ /* 0x000fda0003f25270 */
[----:B------:R3:W4:Y:S01]  /*6440*/  @!P1 MUFU.RCP R21, R20 ;  /* 0x0000001400159308 */ /* 0x0007220000001000 */
[----:B------:R-:W-:Y:S05]  /*6450*/  @!P1 BRA `(.L_x_135) ;  /* 0x0000000000a49947 */ /* 0x000fea0003800000 */
[----:B------:R-:W-:-:S04]  /*6460*/  FFMA R24, R20, 1.84467440737095516160e+19, RZ ;  /* 0x5f80000014187823 */ /* 0x000fc800000000ff */
[----:B----4-:R-:W3:Y:S02]  /*6470*/  MUFU.RCP R21, R24 ;  /* 0x0000001800157308 */ /* 0x010ee40000001000 */
[----:B---3--:R-:W-:-:S04]  /*6480*/  FFMA R20, R24, R21, -1 ;  /* 0xbf80000018147423 */ /* 0x008fc80000000015 */
[----:B------:R-:W-:-:S04]  /*6490*/  FADD.FTZ R20, -R20, -RZ ;  /* 0x800000ff14147221 */ /* 0x000fc80000010100 */
[----:B------:R-:W-:-:S04]  /*64a0*/  FFMA R20, R21, R20, R21 ;  /* 0x0000001415147223 */ /* 0x000fc80000000015 */
[----:B------:R-:W-:Y:S01]  /*64b0*/  FFMA R21, R20, 1.84467440737095516160e+19, RZ ;  /* 0x5f80000014157823 */ /* 0x000fe200000000ff */
[----:B------:R-:W-:Y:S06]  /*64c0*/  BRA `(.L_x_135) ;  /* 0x0000000000887947 */ /* 0x000fec0003800000 */
.L_x_134:
[----:B------:R-:W-:-:S05]  /*64d0*/  VIADD R42, R30, 0xffffff03 ;  /* 0xffffff031e2a7836 */ /* 0x000fca0000000000 */
[----:B------:R-:W-:-:S13]  /*64e0*/  ISETP.GT.U32.AND P1, PT, R42, 0x1, PT ;  /* 0x000000012a00780c */ /* 0x000fda0003f24070 */
[----:B------:R-:W-:Y:S05]  /*64f0*/  @P1 BRA `(.L_x_136) ;  /* 0x0000000000781947 */ /* 0x000fea0003800000 */
[----:B------:R-:W-:Y:S01]  /*6500*/  LOP3.LUT R21, R20, 0x7fffff, RZ, 0xc0, !PT ;  /* 0x007fffff14157812 */ /* 0x000fe200078ec0ff */
[----:B------:R-:W-:-:S03]  /*6510*/  IMAD.MOV.U32 R31, RZ, RZ, 0x3 ;  /* 0x00000003ff1f7424 */ /* 0x000fc600078e00ff */
[----:B------:R-:W-:Y:S02]  /*6520*/  LOP3.LUT R21, R21, 0x3f800000, RZ, 0xfc, !PT ;  /* 0x3f80000015157812 */ /* 0x000fe400078efcff */
[----:B------:R-:W-:Y:S02]  /*6530*/  SHF.L.U32 R31, R31, R42, RZ ;  /* 0x0000002a1f1f7219 */ /* 0x000fe400000006ff */
[----:B------:R-:W1:Y:S02]  /*6540*/  MUFU.RCP R24, R21 ;  /* 0x0000001500187308 */ /* 0x000e640000001000 */
[----:B-1----:R-:W-:-:S04]  /*6550*/  FFMA R26, R21, R24, -1 ;  /* 0xbf800000151a7423 */ /* 0x002fc80000000018 */
[----:B------:R-:W-:-:S04]  /*6560*/  FADD.FTZ R29, -R26, -RZ ;  /* 0x800000ff1a1d7221 */ /* 0x000fc80000010100 */
[CCC-:B------:R-:W-:Y:S01]  /*6570*/  FFMA.RM R26, R24.reuse, R29.reuse, R24.reuse ;  /* 0x0000001d181a7223 */ /* 0x1c0fe20000004018 */
[----:B------:R-:W-:-:S04]  /*6580*/  FFMA.RP R29, R24, R29, R24 ;  /* 0x0000001d181d7223 */ /* 0x000fc80000008018 */
[C---:B------:R-:W-:Y:S02]  /*6590*/  LOP3.LUT R24, R26.reuse, 0x7fffff, RZ, 0xc0, !PT ;  /* 0x007fffff1a187812 */ /* 0x040fe400078ec0ff */
[----:B------:R-:W-:Y:S02]  /*65a0*/  FSETP.NEU.FTZ.AND P1, PT, R26, R29, PT ;  /* 0x0000001d1a00720b */ /* 0x000fe40003f3d000 */
[----:B------:R-:W-:Y:S02]  /*65b0*/  LOP3.LUT R24, R24, 0x800000, RZ, 0xfc, !PT ;  /* 0x0080000018187812 */ /* 0x000fe400078efcff */
[----:B------:R-:W-:Y:S02]  /*65c0*/  SEL R26, RZ, 0xffffffff, !P1 ;  /* 0xffffffffff1a7807 */ /* 0x000fe40004800000 */
[----:B------:R-:W-:-:S03]  /*65d0*/  LOP3.LUT R31, R31, R24, RZ, 0xc0, !PT ;  /* 0x000000181f1f7212 */ /* 0x000fc600078ec0ff */
[----:B------:R-:W-:Y:S01]  /*65e0*/  IMAD.MOV R21, RZ, RZ, -R26 ;  /* 0x000000ffff157224 */ /* 0x000fe200078e0a1a */
[----:B------:R-:W-:-:S04]  /*65f0*/  SHF.R.U32.HI R31, RZ, R42, R31 ;  /* 0x0000002aff1f7219 */ /* 0x000fc8000001161f */
[----:B------:R-:W-:Y:S02]  /*6600*/  LOP3.LUT P2, RZ, R21, R42, R24, 0xf8, !PT ;  /* 0x0000002a15ff7212 */ /* 0x000fe4000784f818 */
[C---:B------:R-:W-:Y:S02]  /*6610*/  LOP3.LUT P1, RZ, R31.reuse, 0x1, RZ, 0xc0, !PT ;  /* 0x000000011fff7812 */ /* 0x040fe4000782c0ff */
[----:B------:R-:W-:-:S04]  /*6620*/  LOP3.LUT P4, RZ, R31, 0x2, RZ, 0xc0, !PT ;  /* 0x000000021fff7812 */ /* 0x000fc8000788c0ff */
[----:B------:R-:W-:Y:S02]  /*6630*/  PLOP3.LUT P1, PT, P1, P2, P4, 0xe0, 0x0 ;  /* 0x000000000000781c */ /* 0x000fe40000f25c40 */
[----:B------:R-:W-:Y:S02]  /*6640*/  LOP3.LUT P2, RZ, R20, 0x7fffff, RZ, 0xc0, !PT ;  /* 0x007fffff14ff7812 */ /* 0x000fe4000784c0ff */
[----:B------:R-:W-:-:S05]  /*6650*/  SEL R21, RZ, 0x1, !P1 ;  /* 0x00000001ff157807 */ /* 0x000fca0004800000 */
[----:B------:R-:W-:-:S05]  /*6660*/  IMAD.MOV R21, RZ, RZ, -R21 ;  /* 0x000000ffff157224 */ /* 0x000fca00078e0a15 */
[----:B------:R-:W-:Y:S01]  /*6670*/  ISETP.GE.AND P1, PT, R21, RZ, PT ;  /* 0x000000ff1500720c */ /* 0x000fe20003f26270 */
[----:B------:R-:W-:-:S05]  /*6680*/  VIADD R21, R30, 0xffffff04 ;  /* 0xffffff041e157836 */ /* 0x000fca0000000000 */
[----:B------:R-:W-:-:S07]  /*6690*/  SHF.R.U32.HI R21, RZ, R21, R24 ;  /* 0x00000015ff157219 */ /* 0x000fce0000011618 */
[----:B------:R-:W-:-:S04]  /*66a0*/  @!P1 VIADD R21, R21, 0x1 ;  /* 0x0000000115159836 */ /* 0x000fc80000000000 */
[----:B------:R-:W-:-:S05]  /*66b0*/  @!P2 IMAD.SHL.U32 R21, R21, 0x2, RZ ;  /* 0x000000021515a824 */ /* 0x000fca00078e00ff */
[----:B------:R-:W-:Y:S01]  /*66c0*/  LOP3.LUT R21, R21, 0x80000000, R20, 0xf8, !PT ;  /* 0x8000000015157812 */ /* 0x000fe200078ef814 */
[----:B------:R-:W-:Y:S06]  /*66d0*/  BRA `(.L_x_135) ;  /* 0x0000000000047947 */ /* 0x000fec0003800000 */
.L_x_136:
[----:B------:R1:W2:Y:S02]  /*66e0*/  MUFU.RCP R21, R20 ;  /* 0x0000001400157308 */ /* 0x0002a40000001000 */
.L_x_135:
[----:B--2-4-:R-:W-:Y:S02]  /*66f0*/  IMAD.MOV.U32 R24, RZ, RZ, R21 ;  /* 0x000000ffff187224 */ /* 0x014fe400078e0015 */
[----:B-1-3--:R-:W-:Y:S02]  /*6700*/  IMAD.MOV.U32 R20, RZ, RZ, R28 ;  /* 0x000000ffff147224 */ /* 0x00afe400078e001c */
[----:B------:R-:W-:-:S04]  /*6710*/  IMAD.MOV.U32 R21, RZ, RZ, 0x0 ;  /* 0x00000000ff157424 */ /* 0x000fc800078e00ff */
[----:B------:R-:W-:Y:S05]  /*6720*/  RET.REL.NODEC R20 `(_ZN7cutlass6KernelINS_4gemm6kernel15GemvBlockScaledINS_12float_e2m1_tENS_6layout8RowMajorES4_S4_NS_6half_tENS_8epilogue11threadblock29GemvEpilogueWithScalingFactorILi16ENS1_9GemmShapeILi16ELi8ELi1EEEffS4_S4_NS_12float_e4m3_tENS5_11ColumnMajorESE_EELi32ELi0ELi0ESD_SD_Li16EEEEEvNT_6ParamsE) ;  /* 0xffffff9814347950 */ /* 0x000fea0003c3ffff */
        .weak           $__internal_1_$__cuda_sm3x_div_rn_noftz_f32_slowpath
        .type           $__internal_1_$__cuda_sm3x_div_rn_noftz_f32_slowpath,@function
        .size           $__internal_1_$__cuda_sm3x_div_rn_noftz_f32_slowpath,(.L_x_146 - $__internal_1_$__cuda_sm3x_div_rn_noftz_f32_slowpath)
$__internal_1_$__cuda_sm3x_div_rn_noftz_f32_slowpath:
[----:B------:R-:W1:Y:S08]  /*6730*/  LDC R20, c[0x0][0x3b0] ;  /* 0x0000ec00ff147b82 */ /* 0x000e700000000800 */
[----:B------:R-:W2:Y:S01]  /*6740*/  LDC R22, c[0x0][0x3b0] ;  /* 0x0000ec00ff167b82 */ /* 0x000ea20000000800 */
[----:B-1----:R-:W-:-:S04]  /*6750*/  SHF.R.U32.HI R21, RZ, 0x17, R20 ;  /* 0x00000017ff157819 */ /* 0x002fc80000011614 */
[----:B------:R-:W-:-:S05]  /*6760*/  LOP3.LUT R21, R21, 0xff, RZ, 0xc0, !PT ;  /* 0x000000ff15157812 */ /* 0x000fca00078ec0ff */
[----:B------:R-:W-:-:S05]  /*6770*/  VIADD R24, R21, 0xffffffff ;  /* 0xffffffff15187836 */ /* 0x000fca0000000000 */
[----:B------:R-:W-:-:S13]  /*6780*/  ISETP.GT.U32.OR P1, PT, R24, 0xfd, !PT ;  /* 0x000000fd1800780c */ /* 0x000fda0007f24470 */
[----:B------:R-:W-:Y:S01]  /*6790*/  @!P1 IMAD.MOV.U32 R23, RZ, RZ, RZ ;  /* 0x000000ffff179224 */ /* 0x000fe200078e00ff */
[----:B--2---:R-:W-:Y:S06]  /*67a0*/  @!P1 BRA `(.L_x_137) ;  /* 0x00000000003c9947 */ /* 0x004fec0003800000 */
[----:B------:R-:W-:-:S13]  /*67b0*/  FSETP.GTU.FTZ.AND P1, PT, |R20|, +INF , PT ;  /* 0x7f8000001400780b */ /* 0x000fda0003f3c200 */
[----:B------:R-:W-:Y:S05]  /*67c0*/  @P1 BRA `(.L_x_138) ;  /* 0x0000000400281947 */ /* 0x000fea0003800000 */
[----:B------:R-:W-:-:S05]  /*67d0*/  IMAD.MOV.U32 R23, RZ, RZ, 0x40c00000 ;  /* 0x40c00000ff177424 */ /* 0x000fca00078e00ff */
[----:B------:R-:W-:-:S13]  /*67e0*/  LOP3.LUT P1, RZ, R23, 0x7fffffff, R22, 0xc8, !PT ;  /* 0x7fffffff17ff7812 */ /* 0x000fda000782c816 */
[----:B------:R-:W-:Y:S05]  /*67f0*/  @!P1 BRA `(.L_x_139) ;  /* 0x0000000400149947 */ /* 0x000fea0003800000 */
[----:B------:R-:W-:-:S13]  /*6800*/  LOP3.LUT P1, RZ, R22, 0x7fffffff, RZ, 0xc0, !PT ;  /* 0x7fffffff16ff7812 */ /* 0x000fda000782c0ff */
[----:B------:R-:W-:Y:S05]  /*6810*/  @!P1 BRA `(.L_x_140) ;  /* 0x0000000400049947 */ /* 0x000fea0003800000 */
[----:B------:R-:W-:Y:S02]  /*6820*/  FSETP.NEU.FTZ.AND P1, PT, |R20|, +INF , PT ;  /* 0x7f8000001400780b */ /* 0x000fe40003f3d200 */
[----:B------:R-:W-:-:S04]  /*6830*/  LOP3.LUT P2, RZ, R23, 0x7fffffff, RZ, 0xc0, !PT ;  /* 0x7fffffff17ff7812 */ /* 0x000fc8000784c0ff */
[----:B------:R-:W-:-:S13]  /*6840*/  PLOP3.LUT P1, PT, P1, P2, PT, 0x2f, 0xf2 ;  /* 0x0000000000f2781c */ /* 0x000fda0000f24577 */
[----:B------:R-:W-:Y:S05]  /*6850*/  @P1 BRA `(.L_x_141) ;  /* 0x0000000000e81947 */ /* 0x000fea0003800000 */
[----:B------:R-:W-:-:S13]  /*6860*/  ISETP.GE.AND P1, PT, R24, RZ, PT ;  /* 0x000000ff1800720c */ /* 0x000fda0003f26270 */
[----:B------:R-:W-:Y:S02]  /*6870*/  @P1 IMAD.MOV.U32 R23, RZ, RZ, RZ ;  /* 0x000000ffff171224 */ /* 0x000fe400078e00ff */
[----:B------:R-:W-:Y:S01]  /*6880*/  @!P1 FFMA R22, R20, 1.84467440737095516160e+19, RZ ;  /* 0x5f80000014169823 */ /* 0x000fe200000000ff */
[----:B------:R-:W-:-:S07]  /*6890*/  @!P1 IMAD.MOV.U32 R23, RZ, RZ, -0x40 ;  /* 0xffffffc0ff179424 */ /* 0x000fce00078e00ff */
.L_x_137:
[----:B------:R-:W-:Y:S01]  /*68a0*/  UMOV UR4, 0x40c00000 ;  /* 0x40c0000000047882 */ /* 0x000fe20000000000 */
[----:B------:R-:W-:Y:S01]  /*68b0*/  VIADD R21, R21, 0xffffff81 ;  /* 0xffffff8115157836 */ /* 0x000fe20000000000 */
[----:B------:R-:W-:-:S03]  /*68c0*/  UIADD3 UR4, UPT, UPT, UR4, -0x1000000, URZ ;  /* 0xff00000004047890 */ /* 0x000fc6000fffe0ff */
[----:B------:R-:W-:Y:S01]  /*68d0*/  IMAD R20, R21, -0x800000, R22 ;  /* 0xff80000015147824 */ /* 0x000fe200078e0216 */
[----:B------:R-:W-:Y:S02]  /*68e0*/  IADD3 R23, PT, PT, R23, -0x2, R21 ;  /* 0xfffffffe17177810 */ /* 0x000fe40007ffe015 */
[----:B------:R-:W-:-:S03]  /*68f0*/  FADD.FTZ R25, -RZ, -UR4 ;  /* 0x80000004ff197e21 */ /* 0x000fc60008010100 */
[----:B------:R-:W1:Y:S02]  /*6900*/  MUFU.RCP R24, UR4 ;  /* 0x0000000400187d08 */ /* 0x000e640008001000 */
[----:B-1----:R-:W-:-:S04]  /*6910*/  FFMA R27, R24, R25, 1 ;  /* 0x3f800000181b7423 */ /* 0x002fc80000000019 */
[----:B------:R-:W-:-:S04]  /*6920*/  FFMA R27, R24, R27, R24 ;  /* 0x0000001b181b7223 */ /* 0x000fc80000000018 */
[----:B------:R-:W-:-:S04]  /*6930*/  FFMA R22, R20, R27, RZ ;  /* 0x0000001b14167223 */ /* 0x000fc800000000ff */
[----:B------:R-:W-:-:S04]  /*6940*/  FFMA R24, R25, R22, R20 ;  /* 0x0000001619187223 */ /* 0x000fc80000000014 */
[----:B------:R-:W-:-:S04]  /*6950*/  FFMA R24, R27, R24, R22 ;  /* 0x000000181b187223 */ /* 0x000fc80000000016 */
[----:B------:R-:W-:-:S04]  /*6960*/  FFMA R25, R25, R24, R20 ;  /* 0x0000001819197223 */ /* 0x000fc80000000014 */
[----:B------:R-:W-:-:S05]  /*6970*/  FFMA R22, R27, R25, R24 ;  /* 0x000000191b167223 */ /* 0x000fca0000000018 */
[----:B------:R-:W-:-:S04]  /*6980*/  SHF.R.U32.HI R20, RZ, 0x17, R22 ;  /* 0x00000017ff147819 */ /* 0x000fc80000011616 */
[----:B------:R-:W-:-:S05]  /*6990*/  LOP3.LUT R20, R20, 0xff, RZ, 0xc0, !PT ;  /* 0x000000ff14147812 */ /* 0x000fca00078ec0ff */
[----:B------:R-:W-:-:S04]  /*69a0*/  IMAD.IADD R28, R20, 0x1, R23 ;  /* 0x00000001141c7824 */ /* 0x000fc800078e0217 */
[----:B------:R-:W-:-:S05]  /*69b0*/  VIADD R20, R28, 0xffffffff ;  /* 0xffffffff1c147836 */ /* 0x000fca0000000000 */
[----:B------:R-:W-:-:S13]  /*69c0*/  ISETP.GE.U32.AND P1, PT, R20, 0xfe, PT ;  /* 0x000000fe1400780c */ /* 0x000fda0003f26070 */
[----:B------:R-:W-:Y:S05]  /*69d0*/  @!P1 BRA `(.L_x_142) ;  /* 0x0000000000809947 */ /* 0x000fea0003800000 */
[----:B------:R-:W-:-:S13]  /*69e0*/  ISETP.GT.AND P1, PT, R28, 0xfe, PT ;  /* 0x000000fe1c00780c */ /* 0x000fda0003f24270 */
[----:B------:R-:W-:Y:S05]  /*69f0*/  @P1 BRA `(.L_x_143) ;  /* 0x00000000006c1947 */ /* 0x000fea0003800000 */
[----:B------:R-:W-:-:S13]  /*6a00*/  ISETP.GE.AND P1, PT, R28, 0x1, PT ;  /* 0x000000011c00780c */ /* 0x000fda0003f26270 */
[----:B------:R-:W-:Y:S05]  /*6a10*/  @P1 BRA `(.L_x_144) ;  /* 0x0000000000981947 */ /* 0x000fea0003800000 */
[----:B------:R-:W-:Y:S02]  /*6a20*/  ISETP.GE.AND P1, PT, R28, -0x18, PT ;  /* 0xffffffe81c00780c */ /* 0x000fe40003f26270 */
[----:B------:R-:W-:-:S11]  /*6a30*/  LOP3.LUT R22, R22, 0x80000000, RZ, 0xc0, !PT ;  /* 0x8000000016167812 */ /* 0x000fd600078ec0ff */
[----:B------:R-:W-:Y:S05]  /*6a40*/  @!P1 BRA `(.L_x_144) ;  /* 0x00000000008c9947 */ /* 0x000fea0003800000 */
[CC--:B------:R-:W-:Y:S01]  /*6a50*/  FFMA.RZ R20, R27.reuse, R25.reuse, R24 ;  /* 0x000000191b147223 */ /* 0x0c0fe2000000c018 */
[----:B------:R-:W-:Y:S01]  /*6a60*/  IMAD.MOV R23, RZ, RZ, -R28 ;  /* 0x000000ffff177224 */ /* 0x000fe200078e0a1c */
[C---:B------:R-:W-:Y:S02]  /*6a70*/  ISETP.NE.AND P4, PT, R28.reuse, RZ, PT ;  /* 0x000000ff1c00720c */ /* 0x040fe40003f85270 */
[----:B------:R-:W-:Y:S02]  /*6a80*/  ISETP.NE.AND P2, PT, R28, RZ, PT ;  /* 0x000000ff1c00720c */ /* 0x000fe40003f45270 */
[----:B------:R-:W-:Y:S01]  /*6a90*/  LOP3.LUT R21, R20, 0x7fffff, RZ, 0xc0, !PT ;  /* 0x007fffff14157812 */ /* 0x000fe200078ec0ff */
[CCC-:B------:R-:W-:Y:S01]  /*6aa0*/  FFMA.RP R20, R27.reuse, R25.reuse, R24.reuse ;  /* 0x000000191b147223 */ /* 0x1c0fe20000008018 */
[----:B------:R-:W-:Y:S01]  /*6ab0*/  FFMA.RM R27, R27, R25, R24 ;  /* 0x000000191b1b7223 */ /* 0x000fe20000004018 */
[----:B------:R-:W-:Y:S01]  /*6ac0*/  VIADD R24, R28, 0x20 ;  /* 0x000000201c187836 */ /* 0x000fe20000000000 */
[----:B------:R-:W-:-:S03]  /*6ad0*/  LOP3.LUT R21, R21, 0x800000, RZ, 0xfc, !PT ;  /* 0x0080000015157812 */ /* 0x000fc600078efcff */
[----:B------:R-:W-:Y:S02]  /*6ae0*/  FSETP.NEU.FTZ.AND P1, PT, R20, R27, PT ;  /* 0x0000001b1400720b */ /* 0x000fe40003f3d000 */
[----:B------:R-:W-:Y:S02]  /*6af0*/  SHF.L.U32 R24, R21, R24, RZ ;  /* 0x0000001815187219 */ /* 0x000fe400000006ff */
[----:B------:R-:W-:Y:S02]  /*6b00*/  SEL R20, R23, RZ, P4 ;  /* 0x000000ff17147207 */ /* 0x000fe40002000000 */
[----:B------:R-:W-:Y:S02]  /*6b10*/  ISETP.NE.AND P2, PT, R24, RZ, P2 ;  /* 0x000000ff1800720c */ /* 0x000fe40001745270 */
[----:B------:R-:W-:Y:S02]  /*6b20*/  SHF.R.U32.HI R20, RZ, R20, R21 ;  /* 0x00000014ff147219 */ /* 0x000fe40000011615 */
[----:B------:R-:W-:-:S02]  /*6b30*/  PLOP3.LUT P1, PT, P1, P2, PT, 0xf8, 0x8f ;  /* 0x00000000008f781c */ /* 0x000fc40000f25f70 */
[----:B------:R-:W-:Y:S02]  /*6b40*/  SHF.R.U32.HI R24, RZ, 0x1, R20 ;  /* 0x00000001ff187819 */ /* 0x000fe40000011614 */
[----:B------:R-:W-:-:S04]  /*6b50*/  SEL R21, RZ, 0x1, !P1 ;  /* 0x00000001ff157807 */ /* 0x000fc80004800000 */
[----:B------:R-:W-:-:S04]  /*6b60*/  LOP3.LUT R21, R21, 0x1, R24, 0xf8, !PT ;  /* 0x0000000115157812 */ /* 0x000fc800078ef818 */
[----:B------:R-:W-:-:S05]  /*6b70*/  LOP3.LUT R21, R21, R20, RZ, 0xc0, !PT ;  /* 0x0000001415157212 */ /* 0x000fca00078ec0ff */
[----:B------:R-:W-:-:S05]  /*6b80*/  IMAD.IADD R21, R24, 0x1, R21 ;  /* 0x0000000118157824 */ /* 0x000fca00078e0215 */
[----:B------:R-:W-:Y:S01]  /*6b90*/  LOP3.LUT R22, R21, R22, RZ, 0xfc, !PT ;  /* 0x0000001615167212 */ /* 0x000fe200078efcff */
[----:B------:R-:W-:Y:S06]  /*6ba0*/  BRA `(.L_x_144) ;  /* 0x0000000000347947 */ /* 0x000fec0003800000 */
.L_x_143:
[----:B------:R-:W-:-:S04]  /*6bb0*/  LOP3.LUT R22, R22, 0x80000000, RZ, 0xc0, !PT ;  /* 0x8000000016167812 */ /* 0x000fc800078ec0ff */
[----:B------:R-:W-:Y:S01]  /*6bc0*/  LOP3.LUT R22, R22, 0x7f800000, RZ, 0xfc, !PT ;  /* 0x7f80000016167812 */ /* 0x000fe200078efcff */
[----:B------:R-:W-:Y:S06]  /*6bd0*/  BRA `(.L_x_144) ;  /* 0x0000000000287947 */ /* 0x000fec0003800000 */
.L_x_142:
[----:B------:R-:W-:Y:S01]  /*6be0*/  IMAD R22, R23, 0x800000, R22 ;  /* 0x0080000017167824 */ /* 0x000fe200078e0216 */
[----:B------:R-:W-:Y:S06]  /*6bf0*/  BRA `(.L_x_144) ;  /* 0x0000000000207947 */ /* 0x000fec0003800000 */
.L_x_141:
[----:B------:R-:W-:-:S04]  /*6c00*/  LOP3.LUT R22, R23, 0x80000000, R22, 0x48, !PT ;  /* 0x8000000017167812 */ /* 0x000fc800078e4816 */
[----:B------:R-:W-:Y:S01]  /*6c10*/  LOP3.LUT R22, R22, 0x7f800000, RZ, 0xfc, !PT ;  /* 0x7f80000016167812 */ /* 0x000fe200078efcff */
[----:B------:R-:W-:Y:S06]  /*6c20*/  BRA `(.L_x_144) ;  /* 0x0000000000147947 */ /* 0x000fec0003800000 */
.L_x_140:
[----:B------:R-:W-:Y:S01]  /*6c30*/  LOP3.LUT R22, R23, 0x80000000, R22, 0x48, !PT ;  /* 0x8000000017167812 */ /* 0x000fe200078e4816 */
[----:B------:R-:W-:Y:S06]  /*6c40*/  BRA `(.L_x_144) ;  /* 0x00000000000c7947 */ /* 0x000fec0003800000 */
.L_x_139:
[----:B------:R-:W1:Y:S01]  /*6c50*/  MUFU.RSQ R22, -QNAN ;  /* 0xffc0000000167908 */ /* 0x000e620000001400 */
[----:B------:R-:W-:Y:S05]  /*6c60*/  BRA `(.L_x_144) ;  /* 0x0000000000047947 */ /* 0x000fea0003800000 */
.L_x_138:
[----:B------:R-:W-:-:S07]  /*6c70*/  FADD.FTZ R22, R20, 6 ;  /* 0x40c0000014167421 */ /* 0x000fce0000010000 */
.L_x_144:
[----:B------:R-:W-:Y:S02]  /*6c80*/  IMAD.MOV.U32 R20, RZ, RZ, R26 ;  /* 0x000000ffff147224 */ /* 0x000fe400078e001a */
[----:B------:R-:W-:-:S04]  /*6c90*/  IMAD.MOV.U32 R21, RZ, RZ, 0x0 ;  /* 0x00000000ff157424 */ /* 0x000fc800078e00ff */
[----:B-1----:R-:W-:Y:S05]  /*6ca0*/  RET.REL.NODEC R20 `(_ZN7cutlass6KernelINS_4gemm6kernel15GemvBlockScaledINS_12float_e2m1_tENS_6layout8RowMajorES4_S4_NS_6half_tENS_8epilogue11threadblock29GemvEpilogueWithScalingFactorILi16ENS1_9GemmShapeILi16ELi8ELi1EEEffS4_S4_NS_12float_e4m3_tENS5_11ColumnMajorESE_EELi32ELi0ELi0ESD_SD_Li16EEEEEvNT_6ParamsE) ;  /* 0xffffff9014d47950 */ /* 0x002fea0003c3ffff */
.L_x_145:
[----:B------:R-:W-:-:S00]  /*6cb0*/  BRA `(.L_x_145) ;  /* 0xfffffffc00fc7947 */ /* 0x000fc0000383ffff */
[----:B------:R-:W-:-:S00]  /*6cc0*/  NOP ;  /* 0x0000000000007918 */ /* 0x000fc00000000000 */
        /* <DEDUP_REMOVED lines=11> */
.L_x_146:


//--------------------- .nv.shared._ZN7cutlass6KernelINS_4gemm6kernel15GemvBlockScaledINS_12float_e2m1_tENS_6layout8RowMajorES4_S4_NS_6half_tENS_8epilogue11threadblock29GemvEpilogueWithScalingFactorILi16ENS1_9GemmShapeILi16ELi8ELi1EEEffS4_S4_NS_12float_e4m3_tENS5_11ColumnMajorESE_EELi32ELi0ELi0ESD_SD_Li16EEEEEvNT_6ParamsE --------------------------
	.section	.nv.shared._ZN7cutlass6KernelINS_4gemm6kernel15GemvBlockScaledINS_12float_e2m1_tENS_6layout8RowMajorES4_S4_NS_6half_tENS_8epilogue11threadblock29GemvEpilogueWithScalingFactorILi16ENS1_9GemmShapeILi16ELi8ELi1EEEffS4_S4_NS_12float_e4m3_tENS5_11ColumnMajorESE_EELi32ELi0ELi0ESD_SD_Li16EEEEEvNT_6ParamsE,"aw",@nobits
	.sectionflags	@""
	.align	16
	.zero		1024


//--------------------- .nv.shared.reserved.0     --------------------------
	.section	.nv.shared.reserved.0,"aw",@nobits
	.weak		__nv_reservedSMEM_offset_0_alias
	.size		__nv_reservedSMEM_offset_0_alias, 0, 64
	.other		__nv_reservedSMEM_offset_0_alias,@"STO_CUDA_RESERVED_SHARED STV_DEFAULT"
__nv_reservedSMEM_offset_0_alias:
	.zero		0
	.zero		64


//--------------------- .nv.global                --------------------------
	.section	.nv.global,"aw",@nobits
.nv.global:
	.type		_ZN34_INTERNAL_b905ca01_4_k_cu_8cb3f97d4cute1_E,@object
	.size		_ZN34_INTERNAL_b905ca01_4_k_cu_8cb3f97d4cute1_E,(_ZN34_INTERNAL_b905ca01_4_k_cu_8cb3f97d4cuda3std3__45__cpo6cbeginE - _ZN34_INTERNAL_b905ca01_4_k_cu_8cb3f97d4cute1_E)
_ZN34_INTERNAL_b905ca01_4_k_cu_8cb3f97d4cute1_E:
	.zero		1
	.type		_ZN34_INTERNAL_b905ca01_4_k_cu_8cb3f97d4cuda3std3__45__cpo6cbeginE,@object
	.size		_ZN34_INTERNAL_b905ca01_4_k_cu_8cb3f97d4cuda3std3__45__cpo6cbeginE,(_ZN34_INTERNAL_b905ca01_4_k_cu_8cb3f97d4cuda3std3__48in_placeE - _ZN34_INTERNAL_b905ca01_4_k_cu_8cb3f97d4cuda3std3__45__cpo6cbeginE)
_ZN34_INTERNAL_b905ca01_4_k_cu_8cb3f97d4cuda3std3__45__cpo6cbeginE:
	.zero		1
	.type		_ZN34_INTERNAL_b905ca01_4_k_cu_8cb3f97d4cuda3std3__48in_placeE,@object
	.size		_ZN34_INTERNAL_b905ca01_4_k_cu_8cb3f97d4cuda3std3__48in_placeE,(_ZN34_INTERNAL_b905ca01_4_k_cu_8cb3f97d4cuda3std6ranges3__45__cpo9iter_moveE - _ZN34_INTERNAL_b905ca01_4_k_cu_8cb3f97d4cuda3std3__48in_placeE)
_ZN34_INTERNAL_b905ca01_4_k_cu_8cb3f97d4cuda3std3__48in_placeE:
	.zero		1
	.type		_ZN34_INTERNAL_b905ca01_4_k_cu_8cb3f97d4cuda3std6ranges3__45__cpo9iter_moveE,@object
	.size		_ZN34_INTERNAL_b905ca01_4_k_cu_8cb3f97d4cuda3std6ranges3__45__cpo9iter_moveE,(_ZN34_INTERNAL_b905ca01_4_k_cu_8cb3f97d4cuda3std3__45__cpo5beginE - _ZN34_INTERNAL_b905ca01_4_k_cu_8cb3f97d4cuda3std6ranges3__45__cpo9iter_moveE)
_ZN34_INTERNAL_b905ca01_4_k_cu_8cb3f97d4cuda3std6ranges3__45__cpo9iter_moveE:
	.zero		1
	.type		_ZN34_INTERNAL_b905ca01_4_k_cu_8cb3f97d4cuda3std3__45__cpo5beginE,@object
	.size		_ZN34_INTERNAL_b905ca01_4_k_cu_8cb3f97d4cuda3std3__45__cpo5beginE,(_ZN34_INTERNAL_b905ca01_4_k_cu_8cb3f97d4cuda3std3__436_GLOBAL__N__b905ca01_4_k_cu_8cb3f97d6ignoreE - _ZN34_INTERNAL_b905ca01_4_k_cu_8cb3f97d4cuda3std3__45__cpo5beginE)
_ZN34_INTERNAL_b905ca01_4_k_cu_8cb3f97d4cuda3std3__45__cpo5beginE:
	.zero		1
	.type		_ZN34_INTERNAL_b905ca01_4_k_cu_8cb3f97d4cuda3std3__436_GLOBAL__N__b905ca01_4_k_cu_8cb3f97d6ignoreE,@object
	.size		_ZN34_INTERNAL_b905ca01_4_k_cu_8cb3f97d4cuda3std3__436_GLOBAL__N__b905ca01_4_k_cu_8cb3f97d6ignoreE,(_ZN34_INTERNAL_b905ca01_4_k_cu_8cb3f97d4cute7productE - _ZN34_INTERNAL_b905ca01_4_k_cu_8cb3f97d4cuda3std3__436_GLOBAL__N__b905ca01_4_k_cu_8cb3f97d6ignoreE)
_ZN34_INTERNAL_b905ca01_4_k_cu_8cb3f97d4cuda3std3__436_GLOBAL__N__b905ca01_4_k_cu_8cb3f97d6ignoreE:
	.zero		1
	.type		_ZN34_INTERNAL_b905ca01_4_k_cu_8cb3f97d4cute7productE,@object
	.size		_ZN34_INTERNAL_b905ca01_4_k_cu_8cb3f97d4cute7productE,(_ZN34_INTERNAL_b905ca01_4_k_cu_8cb3f97d4cuda3std3__45__cpo3endE - _ZN34_INTERNAL_b905ca01_4_k_cu_8cb3f97d4cute7productE)
_ZN34_INTERNAL_b905ca01_4_k_cu_8cb3f97d4cute7productE:
	.zero		1
	.type		_ZN34_INTERNAL_b905ca01_4_k_cu_8cb3f97d4cuda3std3__45__cpo3endE,@object
	.size		_ZN34_INTERNAL_b905ca01_4_k_cu_8cb3f97d4cuda3std3__45__cpo3endE,(_ZN34_INTERNAL_b905ca01_4_k_cu_8cb3f97d4cuda3std3__419piecewise_constructE - _ZN34_INTERNAL_b905ca01_4_k_cu_8cb3f97d4cuda3std3__45__cpo3endE)
_ZN34_INTERNAL_b905ca01_4_k_cu_8cb3f97d4cuda3std3__45__cpo3endE:
	.zero		1
	.type		_ZN34_INTERNAL_b905ca01_4_k_cu_8cb3f97d4cuda3std3__419piecewise_constructE,@object
	.size		_ZN34_INTERNAL_b905ca01_4_k_cu_8cb3f97d4cuda3std3__419piecewise_constructE,(_ZN34_INTERNAL_b905ca01_4_k_cu_8cb3f97d4cuda3std3__45__cpo4cendE - _ZN34_INTERNAL_b905ca01_4_k_cu_8cb3f97d4cuda3std3__419piecewise_constructE)
_ZN34_INTERNAL_b905ca01_4_k_cu_8cb3f97d4cuda3std3__419piecewise_constructE:
	.zero		1
	.type		_ZN34_INTERNAL_b905ca01_4_k_cu_8cb3f97d4cuda3std3__45__cpo4cendE,@object
	.size		_ZN34_INTERNAL_b905ca01_4_k_cu_8cb3f97d4cuda3std3__45__cpo4cendE,(_ZN34_INTERNAL_b905ca01_4_k_cu_8cb3f97d4cuda3std6ranges3__45__cpo4swapE - _ZN34_INTERNAL_b905ca01_4_k_cu_8cb3f97d4cuda3std3__45__cpo4cendE)
_ZN34_INTERNAL_b905ca01_4_k_cu_8cb3f97d4cuda3std3__45__cpo4cendE:
	.zero		1
	.type		_ZN34_INTERNAL_b905ca01_4_k_cu_8cb3f97d4cuda3std6ranges3__45__cpo4swapE,@object
	.size		_ZN34_INTERNAL_b905ca01_4_k_cu_8cb3f97d4cuda3std6ranges3__45__cpo4swapE,(.L_7 - _ZN34_INTERNAL_b905ca01_4_k_cu_8cb3f97d4cuda3std6ranges3__45__cpo4swapE)
_ZN34_INTERNAL_b905ca01_4_k_cu_8cb3f97d4cuda3std6ranges3__45__cpo4swapE:
	.zero		1
.L_7:


//--------------------- .nv.constant0._ZN7cutlass6KernelINS_4gemm6kernel15GemvBlockScaledINS_12float_e2m1_tENS_6layout8RowMajorES4_S4_NS_6half_tENS_8epilogue11threadblock29GemvEpilogueWithScalingFactorILi16ENS1_9GemmShapeILi16ELi8ELi1EEEffS4_S4_NS_12float_e4m3_tENS5_11ColumnMajorESE_EELi32ELi0ELi0ESD_SD_Li16EEEEEvNT_6ParamsE --------------------------
	.section	.nv.constant0._ZN7cutlass6KernelINS_4gemm6kernel15GemvBlockScaledINS_12float_e2m1_tENS_6layout8RowMajorES4_S4_NS_6half_tENS_8epilogue11threadblock29GemvEpilogueWithScalingFactorILi16ENS1_9GemmShapeILi16ELi8ELi1EEEffS4_S4_NS_12float_e4m3_tENS5_11ColumnMajorESE_EELi32ELi0ELi0ESD_SD_Li16EEEEEvNT_6ParamsE,"a",@progbits
	.sectionflags	@""
	.align	4
.nv.constant0._ZN7cutlass6KernelINS_4gemm6kernel15GemvBlockScaledINS_12float_e2m1_tENS_6layout8RowMajorES4_S4_NS_6half_tENS_8epilogue11threadblock29GemvEpilogueWithScalingFactorILi16ENS1_9GemmShapeILi16ELi8ELi1EEEffS4_S4_NS_12float_e4m3_tENS5_11ColumnMajorESE_EELi32ELi0ELi0ESD_SD_Li16EEEEEvNT_6ParamsE:
	.zero		1088


//--------------------- SYMBOLS --------------------------

	.type		.nv.reservedSmem.offset0,@object
	.size		.nv.reservedSmem.offset0,0x4
	.type		.nv.reservedSmem.cap,@object
	.size		.nv.reservedSmem.cap,0x4
